	.target	sm_100a

	.elftype	@"ET_EXEC"


//--------------------- .note.nv.tkinfo           --------------------------
	.section	.note.nv.tkinfo,"",@"SHT_NOTE"
	.sectionflags	@"SHF_NOTE_NV_TKINFO"
	.tkinfo
        /*0018*/ 	.word	0x00000002
        /*0030*/ 	.string	""
        /*0030*/ 	.string	"ptxas"
        /*0030*/ 	.string	"Cuda compilation tools, release 13.0, V13.0.88"
        /*0030*/ 	.string	"Build cuda_13.0.r13.0/compiler.36424714_0"
        /*0030*/ 	.string	"-arch sm_100a -m 64 "



//--------------------- .note.nv.cuinfo           --------------------------
	.section	.note.nv.cuinfo,"",@"SHT_NOTE"
	.sectionflags	@"SHF_NOTE_NV_CUINFO"
        /*0018*/ 	.short	0x0002
        /*001a*/ 	.short	0x0064
        /*001c*/ 	.short	0x0082
	.zero		2


//--------------------- .nv.info                  --------------------------
	.section	.nv.info,"",@"SHT_CUDA_INFO"
	.align	4


	//----- nvinfo : EIATTR_REGCOUNT
	.align		4
        /*0000*/ 	.byte	0x04, 0x2f
        /*0002*/ 	.short	(.L_29 - .L_28)
	.align		4
.L_28:
        /*0004*/ 	.word	index@(_Z18h_gemm_tall_kerneliiiPK6__halfS1_PS_b)
        /*0008*/ 	.word	0x00000020


	//----- nvinfo : EIATTR_FRAME_SIZE
	.align		4
.L_29:
        /*000c*/ 	.byte	0x04, 0x11
        /*000e*/ 	.short	(.L_31 - .L_30)
	.align		4
.L_30:
        /*0010*/ 	.word	index@(_Z18h_gemm_tall_kerneliiiPK6__halfS1_PS_b)
        /*0014*/ 	.word	0x00000000


	//----- nvinfo : EIATTR_REGCOUNT
	.align		4
.L_31:
        /*0018*/ 	.byte	0x04, 0x2f
        /*001a*/ 	.short	(.L_33 - .L_32)
	.align		4
.L_32:
        /*001c*/ 	.word	index@(_Z18h_gemm_wide_kerneliiiPK6__halfS1_PS_b)
        /*0020*/ 	.word	0x00000020


	//----- nvinfo : EIATTR_FRAME_SIZE
	.align		4
.L_33:
        /*0024*/ 	.byte	0x04, 0x11
        /*0026*/ 	.short	(.L_35 - .L_34)
	.align		4
.L_34:
        /*0028*/ 	.word	index@(_Z18h_gemm_wide_kerneliiiPK6__halfS1_PS_b)
        /*002c*/ 	.word	0x00000000


	//----- nvinfo : EIATTR_MIN_STACK_SIZE
	.align		4
.L_35:
        /*0030*/ 	.byte	0x04, 0x12
        /*0032*/ 	.short	(.L_37 - .L_36)
	.align		4
.L_36:
        /*0034*/ 	.word	index@(_Z18h_gemm_wide_kerneliiiPK6__halfS1_PS_b)
        /*0038*/ 	.word	0x00000000


	//----- nvinfo : EIATTR_MIN_STACK_SIZE
	.align		4
.L_37:
        /*003c*/ 	.byte	0x04, 0x12
        /*003e*/ 	.short	(.L_39 - .L_38)
	.align		4
.L_38:
        /*0040*/ 	.word	index@(_Z18h_gemm_tall_kerneliiiPK6__halfS1_PS_b)
        /*0044*/ 	.word	0x00000000
.L_39:


//--------------------- .nv.compat                --------------------------
	.section	.nv.compat,"",@"SHT_CUDA_COMPAT_INFO"
	.align	4
        /*0000*/ 	.byte	0x02, 0x09, 0x01, 0x00, 0x02, 0x02, 0x01, 0x00, 0x02, 0x05, 0x05, 0x00, 0x03, 0x07, 0x01, 0x01
        /*0010*/ 	.byte	0x02, 0x03, 0x00, 0x00, 0x02, 0x06, 0x01, 0x00, 0x04, 0x0b, 0x08, 0x00, 0x09, 0x00, 0x00, 0x00
        /*0020*/ 	.byte	0x00, 0x00, 0x00, 0x00


//--------------------- .nv.info._Z18h_gemm_wide_kerneliiiPK6__halfS1_PS_b --------------------------
	.section	.nv.info._Z18h_gemm_wide_kerneliiiPK6__halfS1_PS_b,"",@"SHT_CUDA_INFO"
	.sectionflags	@""
	.align	4


	//----- nvinfo : EIATTR_CUDA_API_VERSION
	.align		4
        /*0000*/ 	.byte	0x04, 0x37
        /*0002*/ 	.short	(.L_41 - .L_40)
.L_40:
        /*0004*/ 	.word	0x00000082


	//----- nvinfo : EIATTR_KPARAM_INFO
	.align		4
.L_41:
        /*0008*/ 	.byte	0x04, 0x17
        /*000a*/ 	.short	(.L_43 - .L_42)
.L_42:
        /*000c*/ 	.word	0x00000000
        /*0010*/ 	.short	0x0006
        /*0012*/ 	.short	0x0028
        /*0014*/ 	.byte	0x00, 0xf0, 0x05, 0x00


	//----- nvinfo : EIATTR_KPARAM_INFO
	.align		4
.L_43:
        /*0018*/ 	.byte	0x04, 0x17
        /*001a*/ 	.short	(.L_45 - .L_44)
.L_44:
        /*001c*/ 	.word	0x00000000
        /*0020*/ 	.short	0x0005
        /*0022*/ 	.short	0x0020
        /*0024*/ 	.byte	0x00, 0xf5, 0x21, 0x00


	//----- nvinfo : EIATTR_KPARAM_INFO
	.align		4
.L_45:
        /*0028*/ 	.byte	0x04, 0x17
        /*002a*/ 	.short	(.L_47 - .L_46)
.L_46:
        /*002c*/ 	.word	0x00000000
        /*0030*/ 	.short	0x0004
        /*0032*/ 	.short	0x0018
        /*0034*/ 	.byte	0x00, 0xf5, 0x21, 0x00


	//----- nvinfo : EIATTR_KPARAM_INFO
	.align		4
.L_47:
        /*0038*/ 	.byte	0x04, 0x17
        /*003a*/ 	.short	(.L_49 - .L_48)
.L_48:
        /*003c*/ 	.word	0x00000000
        /*0040*/ 	.short	0x0003
        /*0042*/ 	.short	0x0010
        /*0044*/ 	.byte	0x00, 0xf5, 0x21, 0x00


	//----- nvinfo : EIATTR_KPARAM_INFO
	.align		4
.L_49:
        /*0048*/ 	.byte	0x04, 0x17
        /*004a*/ 	.short	(.L_51 - .L_50)
.L_50:
        /*004c*/ 	.word	0x00000000
        /*0050*/ 	.short	0x0002
        /*0052*/ 	.short	0x0008
        /*0054*/ 	.byte	0x00, 0xf0, 0x11, 0x00


	//----- nvinfo : EIATTR_KPARAM_INFO
	.align		4
.L_51:
        /*0058*/ 	.byte	0x04, 0x17
        /*005a*/ 	.short	(.L_53 - .L_52)
.L_52:
        /*005c*/ 	.word	0x00000000
        /*0060*/ 	.short	0x0001
        /*0062*/ 	.short	0x0004
        /*0064*/ 	.byte	0x00, 0xf0, 0x11, 0x00


	//----- nvinfo : EIATTR_KPARAM_INFO
	.align		4
.L_53:
        /*0068*/ 	.byte	0x04, 0x17
        /*006a*/ 	.short	(.L_55 - .L_54)
.L_54:
        /*006c*/ 	.word	0x00000000
        /*0070*/ 	.short	0x0000
        /*0072*/ 	.short	0x0000
        /*0074*/ 	.byte	0x00, 0xf0, 0x11, 0x00


	//----- nvinfo : EIATTR_SPARSE_MMA_MASK
	.align		4
.L_55:
        /*0078*/ 	.byte	0x03, 0x50
        /*007a*/ 	.short	0x0000


	//----- nvinfo : EIATTR_MAXREG_COUNT
	.align		4
        /*007c*/ 	.byte	0x03, 0x1b
        /*007e*/ 	.short	0x00ff


	//----- nvinfo : EIATTR_NUM_BARRIERS
	.align		4
        /*0080*/ 	.byte	0x02, 0x4c
        /*0082*/ 	.byte	0x01
	.zero		1


	//----- nvinfo : EIATTR_MERCURY_ISA_VERSION
	.align		4
        /*0084*/ 	.byte	0x03, 0x5f
        /*0086*/ 	.short	0x0101


	//----- nvinfo : EIATTR_VRC_CTA_INIT_COUNT
	.align		4
        /*0088*/ 	.byte	0x02, 0x4a
	.zero		1
	.zero		1


	//----- nvinfo : EIATTR_EXIT_INSTR_OFFSETS
	.align		4
        /*008c*/ 	.byte	0x04, 0x1c
        /*008e*/ 	.short	(.L_57 - .L_56)


	//   ....[0]....
.L_56:
        /*0090*/ 	.word	0x00000060


	//   ....[1]....
        /*0094*/ 	.word	0x000001b0


	//   ....[2]....
        /*0098*/ 	.word	0x00000ba0


	//   ....[3]....
        /*009c*/ 	.word	0x00000c20


	//----- nvinfo : EIATTR_CBANK_PARAM_SIZE
	.align		4
.L_57:
        /*00a0*/ 	.byte	0x03, 0x19
        /*00a2*/ 	.short	0x0029


	//----- nvinfo : EIATTR_PARAM_CBANK
	.align		4
        /*00a4*/ 	.byte	0x04, 0x0a
        /*00a6*/ 	.short	(.L_59 - .L_58)
	.align		4
.L_58:
        /*00a8*/ 	.word	index@(.nv.constant0._Z18h_gemm_wide_kerneliiiPK6__halfS1_PS_b)
        /*00ac*/ 	.short	0x0380
        /*00ae*/ 	.short	0x0029


	//----- nvinfo : EIATTR_SW_WAR
	.align		4
.L_59:
        /*00b0*/ 	.byte	0x04, 0x36
        /*00b2*/ 	.short	(.L_61 - .L_60)
.L_60:
        /*00b4*/ 	.word	0x00000008
.L_61:


//--------------------- .nv.info._Z18h_gemm_tall_kerneliiiPK6__halfS1_PS_b --------------------------
	.section	.nv.info._Z18h_gemm_tall_kerneliiiPK6__halfS1_PS_b,"",@"SHT_CUDA_INFO"
	.sectionflags	@""
	.align	4


	//----- nvinfo : EIATTR_CUDA_API_VERSION
	.align		4
        /*0000*/ 	.byte	0x04, 0x37
        /*0002*/ 	.short	(.L_63 - .L_62)
.L_62:
        /*0004*/ 	.word	0x00000082


	//----- nvinfo : EIATTR_KPARAM_INFO
	.align		4
.L_63:
        /*0008*/ 	.byte	0x04, 0x17
        /*000a*/ 	.short	(.L_65 - .L_64)
.L_64:
        /*000c*/ 	.word	0x00000000
        /*0010*/ 	.short	0x0006
        /*0012*/ 	.short	0x0028
        /*0014*/ 	.byte	0x00, 0xf0, 0x05, 0x00


	//----- nvinfo : EIATTR_KPARAM_INFO
	.align		4
.L_65:
        /*0018*/ 	.byte	0x04, 0x17
        /*001a*/ 	.short	(.L_67 - .L_66)
.L_66:
        /*001c*/ 	.word	0x00000000
        /*0020*/ 	.short	0x0005
        /*0022*/ 	.short	0x0020
        /*0024*/ 	.byte	0x00, 0xf5, 0x21, 0x00


	//----- nvinfo : EIATTR_KPARAM_INFO
	.align		4
.L_67:
        /*0028*/ 	.byte	0x04, 0x17
        /*002a*/ 	.short	(.L_69 - .L_68)
.L_68:
        /*002c*/ 	.word	0x00000000
        /*0030*/ 	.short	0x0004
        /*0032*/ 	.short	0x0018
        /*0034*/ 	.byte	0x00, 0xf5, 0x21, 0x00


	//----- nvinfo : EIATTR_KPARAM_INFO
	.align		4
.L_69:
        /*0038*/ 	.byte	0x04, 0x17
        /*003a*/ 	.short	(.L_71 - .L_70)
.L_70:
        /*003c*/ 	.word	0x00000000
        /*0040*/ 	.short	0x0003
        /*0042*/ 	.short	0x0010
        /*0044*/ 	.byte	0x00, 0xf5, 0x21, 0x00


	//----- nvinfo : EIATTR_KPARAM_INFO
	.align		4
.L_71:
        /*0048*/ 	.byte	0x04, 0x17
        /*004a*/ 	.short	(.L_73 - .L_72)
.L_72:
        /*004c*/ 	.word	0x00000000
        /*0050*/ 	.short	0x0002
        /*0052*/ 	.short	0x0008
        /*0054*/ 	.byte	0x00, 0xf0, 0x11, 0x00


	//----- nvinfo : EIATTR_KPARAM_INFO
	.align		4
.L_73:
        /*0058*/ 	.byte	0x04, 0x17
        /*005a*/ 	.short	(.L_75 - .L_74)
.L_74:
        /*005c*/ 	.word	0x00000000
        /*0060*/ 	.short	0x0001
        /*0062*/ 	.short	0x0004
        /*0064*/ 	.byte	0x00, 0xf0, 0x11, 0x00


	//----- nvinfo : EIATTR_KPARAM_INFO
	.align		4
.L_75:
        /*0068*/ 	.byte	0x04, 0x17
        /*006a*/ 	.short	(.L_77 - .L_76)
.L_76:
        /*006c*/ 	.word	0x00000000
        /*0070*/ 	.short	0x0000
        /*0072*/ 	.short	0x0000
        /*0074*/ 	.byte	0x00, 0xf0, 0x11, 0x00


	//----- nvinfo : EIATTR_SPARSE_MMA_MASK
	.align		4
.L_77:
        /*0078*/ 	.byte	0x03, 0x50
        /*007a*/ 	.short	0x0000


	//----- nvinfo : EIATTR_MAXREG_COUNT
	.align		4
        /*007c*/ 	.byte	0x03, 0x1b
        /*007e*/ 	.short	0x00ff


	//----- nvinfo : EIATTR_NUM_BARRIERS
	.align		4
        /*0080*/ 	.byte	0x02, 0x4c
        /*0082*/ 	.byte	0x01
	.zero		1


	//----- nvinfo : EIATTR_MERCURY_ISA_VERSION
	.align		4
        /*0084*/ 	.byte	0x03, 0x5f
        /*0086*/ 	.short	0x0101


	//----- nvinfo : EIATTR_VRC_CTA_INIT_COUNT
	.align		4
        /*0088*/ 	.byte	0x02, 0x4a
	.zero		1
	.zero		1


	//----- nvinfo : EIATTR_EXIT_INSTR_OFFSETS
	.align		4
        /*008c*/ 	.byte	0x04, 0x1c
        /*008e*/ 	.short	(.L_79 - .L_78)


	//   ....[0]....
.L_78:
        /*0090*/ 	.word	0x000000a0


	//   ....[1]....
        /*0094*/ 	.word	0x00001b70


	//   ....[2]....
        /*0098*/ 	.word	0x00002250


	//----- nvinfo : EIATTR_CRS_STACK_SIZE
	.align		4
.L_79:
        /*009c*/ 	.byte	0x04, 0x1e
        /*009e*/ 	.short	(.L_81 - .L_80)
.L_80:
        /*00a0*/ 	.word	0x00000000


	//----- nvinfo : EIATTR_CBANK_PARAM_SIZE
	.align		4
.L_81:
        /*00a4*/ 	.byte	0x03, 0x19
        /*00a6*/ 	.short	0x0029


	//----- nvinfo : EIATTR_PARAM_CBANK
	.align		4
        /*00a8*/ 	.byte	0x04, 0x0a
        /*00aa*/ 	.short	(.L_83 - .L_82)
	.align		4
.L_82:
        /*00ac*/ 	.word	index@(.nv.constant0._Z18h_gemm_tall_kerneliiiPK6__halfS1_PS_b)
        /*00b0*/ 	.short	0x0380
        /*00b2*/ 	.short	0x0029


	//----- nvinfo : EIATTR_SW_WAR
	.align		4
.L_83:
        /*00b4*/ 	.byte	0x04, 0x36
        /*00b6*/ 	.short	(.L_85 - .L_84)
.L_84:
        /*00b8*/ 	.word	0x00000008
.L_85:


//--------------------- .nv.callgraph             --------------------------
	.section	.nv.callgraph,"",@"SHT_CUDA_CALLGRAPH"
	.align	4
	.sectionentsize	8
	.align		4
        /*0000*/ 	.word	0x00000000
	.align		4
        /*0004*/ 	.word	0xffffffff
	.align		4
        /*0008*/ 	.word	0x00000000
	.align		4
        /*000c*/ 	.word	0xfffffffe
	.align		4
        /*0010*/ 	.word	0x00000000
	.align		4
        /*0014*/ 	.word	0xfffffffd
	.align		4
        /*0018*/ 	.word	0x00000000
	.align		4
        /*001c*/ 	.word	0xfffffffc


//--------------------- .nv.constant4             --------------------------
	.section	.nv.constant4,"a",@progbits
	.align	8
	.align		8
.nv.constant4:
        /*0000*/ 	.dword	_ZN39_INTERNAL_49a0f747_9_h_gemm_cu_0245b5694cuda3std3__45__cpo5beginE
	.align		8
        /*0008*/ 	.dword	_ZN39_INTERNAL_49a0f747_9_h_gemm_cu_0245b5694cuda3std3__45__cpo3endE
	.align		8
        /*0010*/ 	.dword	_ZN39_INTERNAL_49a0f747_9_h_gemm_cu_0245b5694cuda3std3__45__cpo6cbeginE
	.align		8
        /*0018*/ 	.dword	_ZN39_INTERNAL_49a0f747_9_h_gemm_cu_0245b5694cuda3std3__45__cpo4cendE
	.align		8
        /*0020*/ 	.dword	_ZN39_INTERNAL_49a0f747_9_h_gemm_cu_0245b5694cuda3std3__45__cpo6rbeginE
	.align		8
        /*0028*/ 	.dword	_ZN39_INTERNAL_49a0f747_9_h_gemm_cu_0245b5694cuda3std3__45__cpo4rendE
	.align		8
        /*0030*/ 	.dword	_ZN39_INTERNAL_49a0f747_9_h_gemm_cu_0245b5694cuda3std3__45__cpo7crbeginE
	.align		8
        /*0038*/ 	.dword	_ZN39_INTERNAL_49a0f747_9_h_gemm_cu_0245b5694cuda3std3__45__cpo5crendE
	.align		8
        /*0040*/ 	.dword	_ZN39_INTERNAL_49a0f747_9_h_gemm_cu_0245b5694cuda3std3__441_GLOBAL__N__49a0f747_9_h_gemm_cu_0245b5696ignoreE
	.align		8
        /*0048*/ 	.dword	_ZN39_INTERNAL_49a0f747_9_h_gemm_cu_0245b5694cuda3std3__419piecewise_constructE
	.align		8
        /*0050*/ 	.dword	_ZN39_INTERNAL_49a0f747_9_h_gemm_cu_0245b5694cuda3std3__48in_placeE
	.align		8
        /*0058*/ 	.dword	_ZN39_INTERNAL_49a0f747_9_h_gemm_cu_0245b5694cuda3std3__420unreachable_sentinelE
	.align		8
        /*0060*/ 	.dword	_ZN39_INTERNAL_49a0f747_9_h_gemm_cu_0245b5694cuda3std6ranges3__45__cpo4swapE
	.align		8
        /*0068*/ 	.dword	_ZN39_INTERNAL_49a0f747_9_h_gemm_cu_0245b5694cuda3std6ranges3__45__cpo9iter_moveE
	.align		8
        /*0070*/ 	.dword	_ZN39_INTERNAL_49a0f747_9_h_gemm_cu_0245b5694cuda3std6ranges3__45__cpo5beginE
	.align		8
        /*0078*/ 	.dword	_ZN39_INTERNAL_49a0f747_9_h_gemm_cu_0245b5694cuda3std6ranges3__45__cpo3endE
	.align		8
        /*0080*/ 	.dword	_ZN39_INTERNAL_49a0f747_9_h_gemm_cu_0245b5694cuda3std6ranges3__45__cpo6cbeginE
	.align		8
        /*0088*/ 	.dword	_ZN39_INTERNAL_49a0f747_9_h_gemm_cu_0245b5694cuda3std6ranges3__45__cpo4cendE
	.align		8
        /*0090*/ 	.dword	_ZN39_INTERNAL_49a0f747_9_h_gemm_cu_0245b5694cuda3std6ranges3__45__cpo7advanceE
	.align		8
        /*0098*/ 	.dword	_ZN39_INTERNAL_49a0f747_9_h_gemm_cu_0245b5694cuda3std6ranges3__45__cpo9iter_swapE
	.align		8
        /*00a0*/ 	.dword	_ZN39_INTERNAL_49a0f747_9_h_gemm_cu_0245b5694cuda3std6ranges3__45__cpo4nextE
	.align		8
        /*00a8*/ 	.dword	_ZN39_INTERNAL_49a0f747_9_h_gemm_cu_0245b5694cuda3std6ranges3__45__cpo4prevE
	.align		8
        /*00b0*/ 	.dword	_ZN39_INTERNAL_49a0f747_9_h_gemm_cu_0245b5694cuda3std6ranges3__45__cpo4dataE
	.align		8
        /*00b8*/ 	.dword	_ZN39_INTERNAL_49a0f747_9_h_gemm_cu_0245b5694cuda3std6ranges3__45__cpo5cdataE
	.align		8
        /*00c0*/ 	.dword	_ZN39_INTERNAL_49a0f747_9_h_gemm_cu_0245b5694cuda3std6ranges3__45__cpo4sizeE
	.align		8
        /*00c8*/ 	.dword	_ZN39_INTERNAL_49a0f747_9_h_gemm_cu_0245b5694cuda3std6ranges3__45__cpo5ssizeE
	.align		8
        /*00d0*/ 	.dword	_ZN39_INTERNAL_49a0f747_9_h_gemm_cu_0245b5694cuda3std6ranges3__45__cpo8distanceE
	.align		8
        /*00d8*/ 	.dword	_ZN39_INTERNAL_49a0f747_9_h_gemm_cu_0245b5696thrust24THRUST_300001_SM_1000_NS6system6detail10sequential3seqE


//--------------------- .text._Z18h_gemm_wide_kerneliiiPK6__halfS1_PS_b --------------------------
	.section	.text._Z18h_gemm_wide_kerneliiiPK6__halfS1_PS_b,"ax",@progbits
	.align	128
        .global         _Z18h_gemm_wide_kerneliiiPK6__halfS1_PS_b
        .type           _Z18h_gemm_wide_kerneliiiPK6__halfS1_PS_b,@function
        .size           _Z18h_gemm_wide_kerneliiiPK6__halfS1_PS_b,(.L_x_39 - _Z18h_gemm_wide_kerneliiiPK6__halfS1_PS_b)
        .other          _Z18h_gemm_wide_kerneliiiPK6__halfS1_PS_b,@"STO_CUDA_ENTRY STV_DEFAULT"
_Z18h_gemm_wide_kerneliiiPK6__halfS1_PS_b:
.text._Z18h_gemm_wide_kerneliiiPK6__halfS1_PS_b:
[----:B------:R-:W-:Y:S01]  /*0000*/  LDC R1, c[0x0][0x37c] ;  /* 0x0000df00ff017b82 */ /* 0x000fe20000000800 */
[----:B------:R-:W0:Y:S07]  /*0010*/  S2R R0, SR_TID.Y ;  /* 0x0000000000007919 */ /* 0x000e2e0000002200 */
[----:B------:R-:W0:Y:S01]  /*0020*/  S2UR UR4, SR_CTAID.Y ;  /* 0x00000000000479c3 */ /* 0x000e220000002600 */
[----:B------:R-:W1:Y:S01]  /*0030*/  LDCU UR5, c[0x0][0x380] ;  /* 0x00007000ff0577ac */ /* 0x000e620008000800 */
[----:B0-----:R-:W-:-:S04]  /*0040*/  IADD3 R9, PT, PT, R0, UR4, RZ ;  /* 0x0000000400097c10 */ /* 0x001fc8000fffe0ff */
[----:B-1----:R-:W-:-:S13]  /*0050*/  ISETP.GE.AND P0, PT, R9, UR5, PT ;  /* 0x0000000509007c0c */ /* 0x002fda000bf06270 */
[----:B------:R-:W-:Y:S05]  /*0060*/  @P0 EXIT ;  /* 0x000000000000094d */ /* 0x000fea0003800000 */
[----:B------:R-:W0:Y:S01]  /*0070*/  S2R R2, SR_TID.X ;  /* 0x0000000000027919 */ /* 0x000e220000002100 */
[----:B------:R-:W0:Y:S01]  /*0080*/  LDCU UR9, c[0x0][0x388] ;  /* 0x00007100ff0977ac */ /* 0x000e220008000800 */
[----:B------:R-:W1:Y:S01]  /*0090*/  LDC R5, c[0x0][0x384] ;  /* 0x0000e100ff057b82 */ /* 0x000e620000000800 */
[----:B------:R-:W2:Y:S07]  /*00a0*/  LDCU.64 UR10, c[0x0][0x358] ;  /* 0x00006b00ff0a77ac */ /* 0x000eae0008000a00 */
[----:B------:R-:W3:Y:S01]  /*00b0*/  LDC.64 R18, c[0x0][0x3a0] ;  /* 0x0000e800ff127b82 */ /* 0x000ee20000000a00 */
[----:B0-----:R-:W-:-:S13]  /*00c0*/  ISETP.GE.AND P0, PT, R2, UR9, PT ;  /* 0x0000000902007c0c */ /* 0x001fda000bf06270 */
[----:B------:R-:W0:Y:S01]  /*00d0*/  @!P0 LDC.64 R6, c[0x0][0x390] ;  /* 0x0000e400ff068b82 */ /* 0x000e220000000a00 */
[----:B------:R-:W-:-:S04]  /*00e0*/  @!P0 IMAD R3, R9, UR9, R2 ;  /* 0x0000000909038c24 */ /* 0x000fc8000f8e0202 */
[----:B0-----:R-:W-:-:S06]  /*00f0*/  @!P0 IMAD.WIDE.U32 R6, R3, 0x2, R6 ;  /* 0x0000000203068825 */ /* 0x001fcc00078e0006 */
[----:B--2---:R-:W2:Y:S01]  /*0100*/  @!P0 LDG.E.U16.CONSTANT R6, desc[UR10][R6.64] ;  /* 0x0000000a06068981 */ /* 0x004ea2000c1e9500 */
[----:B------:R-:W-:Y:S01]  /*0110*/  @!P0 MOV R4, 0x400 ;  /* 0x0000040000048802 */ /* 0x000fe20000000f00 */
[----:B------:R-:W0:Y:S01]  /*0120*/  @!P0 S2R R11, SR_CgaCtaId ;  /* 0x00000000000b8919 */ /* 0x000e220000008800 */
[----:B------:R-:W4:Y:S02]  /*0130*/  S2R R3, SR_CTAID.X ;  /* 0x0000000000037919 */ /* 0x000f240000002500 */
[----:B0-----:R-:W-:-:S04]  /*0140*/  @!P0 LEA R11, R11, R4, 0x18 ;  /* 0x000000040b0b8211 */ /* 0x001fc800078ec0ff */
[----:B------:R-:W-:Y:S02]  /*0150*/  @!P0 LEA R11, R2, R11, 0x1 ;  /* 0x0000000b020b8211 */ /* 0x000fe400078e08ff */
[----:B----4-:R-:W-:-:S04]  /*0160*/  LEA R4, R3, R2, 0x5 ;  /* 0x0000000203047211 */ /* 0x010fc800078e28ff */
[-C--:B-1----:R-:W-:Y:S01]  /*0170*/  ISETP.GE.AND P1, PT, R4, R5.reuse, PT ;  /* 0x000000050400720c */ /* 0x082fe20003f26270 */
[----:B------:R-:W-:Y:S01]  /*0180*/  IMAD R9, R9, R5, R4 ;  /* 0x0000000509097224 */ /* 0x000fe200078e0204 */
[----:B--2---:R0:W-:Y:S01]  /*0190*/  @!P0 STS.U16 [R11], R6 ;  /* 0x000000060b008388 */ /* 0x0041e20000000400 */
[----:B------:R-:W-:Y:S10]  /*01a0*/  BAR.SYNC.DEFER_BLOCKING 0x0 ;  /* 0x0000000000007b1d */ /* 0x000ff40000010000 */
[----:B---3--:R-:W-:Y:S05]  /*01b0*/  @P1 EXIT ;  /* 0x000000000000194d */ /* 0x008fea0003800000 */
[----:B------:R-:W-:Y:S01]  /*01c0*/  UISETP.GE.AND UP0, UPT, UR9, 0x1, UPT ;  /* 0x000000010900788c */ /* 0x000fe2000bf06270 */
[----:B------:R-:W-:Y:S01]  /*01d0*/  IMAD.WIDE R18, R9, 0x2, R18 ;  /* 0x0000000209127825 */ /* 0x000fe200078e0212 */
[----:B------:R-:W-:-:S07]  /*01e0*/  PRMT R12, RZ, 0x7610, R12 ;  /* 0x00007610ff0c7816 */ /* 0x000fce000000000c */
[----:B------:R-:W-:Y:S05]  /*01f0*/  BRA.U !UP0, `(.L_x_0) ;  /* 0x0000000908647547 */ /* 0x000fea000b800000 */
[----:B------:R-:W-:Y:S01]  /*0200*/  UISETP.GE.U32.AND UP1, UPT, UR9, 0x10, UPT ;  /* 0x000000100900788c */ /* 0x000fe2000bf26070 */
[----:B------:R-:W-:Y:S01]  /*0210*/  PRMT R12, RZ, 0x7610, R12 ;  /* 0x00007610ff0c7816 */ /* 0x000fe2000000000c */
[----:B------:R-:W-:Y:S01]  /*0220*/  ULOP3.LUT UR7, UR9, 0xf, URZ, 0xc0, !UPT ;  /* 0x0000000f09077892 */ /* 0x000fe2000f8ec0ff */
[----:B------:R-:W-:-:S03]  /*0230*/  UMOV UR4, URZ ;  /* 0x000000ff00047c82 */ /* 0x000fc60008000000 */
[----:B------:R-:W-:-:S03]  /*0240*/  UISETP.NE.AND UP0, UPT, UR7, URZ, UPT ;  /* 0x000000ff0700728c */ /* 0x000fc6000bf05270 */
[----:B------:R-:W-:Y:S08]  /*0250*/  BRA.U !UP1, `(.L_x_1) ;  /* 0x0000000509087547 */ /* 0x000ff0000b800000 */
[----:B------:R-:W1:Y:S01]  /*0260*/  S2UR UR6, SR_CgaCtaId ;  /* 0x00000000000679c3 */ /* 0x000e620000008800 */
[----:B------:R-:W-:Y:S01]  /*0270*/  UMOV UR5, 0x400 ;  /* 0x0000040000057882 */ /* 0x000fe20000000000 */
[----:B------:R-:W-:Y:S01]  /*0280*/  ULOP3.LUT UR4, UR9, 0x7ffffff0, URZ, 0xc0, !UPT ;  /* 0x7ffffff009047892 */ /* 0x000fe2000f8ec0ff */
[----:B0-----:R-:W-:Y:S02]  /*0290*/  MOV R6, R4 ;  /* 0x0000000400067202 */ /* 0x001fe40000000f00 */
[----:B------:R-:W-:Y:S01]  /*02a0*/  PRMT R12, RZ, 0x7610, R12 ;  /* 0x00007610ff0c7816 */ /* 0x000fe2000000000c */
[----:B-1----:R-:W-:Y:S02]  /*02b0*/  ULEA UR5, UR6, UR5, 0x18 ;  /* 0x0000000506057291 */ /* 0x002fe4000f8ec0ff */
[----:B------:R-:W-:Y:S02]  /*02c0*/  UIADD3 UR6, UPT, UPT, -UR4, URZ, URZ ;  /* 0x000000ff04067290 */ /* 0x000fe4000fffe1ff */
[----:B------:R-:W-:-:S12]  /*02d0*/  UIADD3 UR5, UPT, UPT, UR5, 0x10, URZ ;  /* 0x0000001005057890 */ /* 0x000fd8000fffe0ff */
.L_x_2:
[----:B------:R-:W0:Y:S01]  /*02e0*/  LDC.64 R22, c[0x0][0x398] ;  /* 0x0000e600ff167b82 */ /* 0x000e220000000a00 */
[----:B------:R-:W1:Y:S01]  /*02f0*/  LDS.64 R14, [UR5+-0x10] ;  /* 0xfffff005ff0e7984 */ /* 0x000e620008000a00 */
[----:B0-----:R-:W-:-:S05]  /*0300*/  IMAD.WIDE R22, R6, 0x2, R22 ;  /* 0x0000000206167825 */ /* 0x001fca00078e0216 */
[----:B------:R-:W1:Y:S01]  /*0310*/  LDG.E.U16.CONSTANT R9, desc[UR10][R22.64] ;  /* 0x0000000a16097981 */ /* 0x000e62000c1e9500 */
[----:B------:R-:W-:-:S05]  /*0320*/  IMAD.WIDE R10, R5, 0x2, R22 ;  /* 0x00000002050a7825 */ /* 0x000fca00078e0216 */
[----:B------:R0:W2:Y:S01]  /*0330*/  LDG.E.U16.CONSTANT R13, desc[UR10][R10.64] ;  /* 0x0000000a0a0d7981 */ /* 0x0000a2000c1e9500 */
[----:B------:R-:W-:-:S05]  /*0340*/  IMAD.WIDE R20, R5, 0x2, R10 ;  /* 0x0000000205147825 */ /* 0x000fca00078e020a */
[----:B------:R3:W4:Y:S01]  /*0350*/  LDG.E.U16.CONSTANT R26, desc[UR10][R20.64] ;  /* 0x0000000a141a7981 */ /* 0x000722000c1e9500 */
[----:B------:R-:W-:-:S04]  /*0360*/  IMAD.WIDE R16, R5, 0x2, R20 ;  /* 0x0000000205107825 */ /* 0x000fc800078e0214 */
[C---:B0-----:R-:W-:Y:S02]  /*0370*/  IMAD.WIDE R10, R5.reuse, 0x2, R16 ;  /* 0x00000002050a7825 */ /* 0x041fe400078e0210 */
[----:B------:R-:W5:Y:S02]  /*0380*/  LDG.E.U16.CONSTANT R16, desc[UR10][R16.64] ;  /* 0x0000000a10107981 */ /* 0x000f64000c1e9500 */
[----:B---3--:R-:W-:-:S05]  /*0390*/  IMAD.WIDE R20, R5, 0x2, R10 ;  /* 0x0000000205147825 */ /* 0x008fca00078e020a */
[----:B------:R0:W3:Y:S01]  /*03a0*/  LDG.E.U16.CONSTANT R8, desc[UR10][R20.64] ;  /* 0x0000000a14087981 */ /* 0x0000e2000c1e9500 */
[----:B------:R-:W-:-:S03]  /*03b0*/  IMAD.WIDE R28, R5, 0x2, R20 ;  /* 0x00000002051c7825 */ /* 0x000fc600078e0214 */
[----:B------:R0:W3:Y:S01]  /*03c0*/  LDG.E.U16.CONSTANT R17, desc[UR10][R10.64] ;  /* 0x0000000a0a117981 */ /* 0x0000e2000c1e9500 */
[----:B------:R-:W-:-:S03]  /*03d0*/  IMAD.WIDE R22, R5, 0x2, R28 ;  /* 0x0000000205167825 */ /* 0x000fc600078e021c */
[----:B------:R0:W3:Y:S01]  /*03e0*/  LDG.E.U16.CONSTANT R7, desc[UR10][R28.64] ;  /* 0x0000000a1c077981 */ /* 0x0000e2000c1e9500 */
[----:B------:R-:W-:-:S03]  /*03f0*/  IMAD.WIDE R24, R5, 0x2, R22 ;  /* 0x0000000205187825 */ /* 0x000fc600078e0216 */
[----:B------:R-:W3:Y:S01]  /*0400*/  LDG.E.U16.CONSTANT R22, desc[UR10][R22.64] ;  /* 0x0000000a16167981 */ /* 0x000ee2000c1e9500 */
[----:B0-----:R-:W-:-:S03]  /*0410*/  IMAD.WIDE R20, R5, 0x2, R24 ;  /* 0x0000000205147825 */ /* 0x001fc600078e0218 */
[----:B------:R-:W3:Y:S01]  /*0420*/  LDG.E.U16.CONSTANT R25, desc[UR10][R24.64] ;  /* 0x0000000a18197981 */ /* 0x000ee2000c1e9500 */
[----:B------:R-:W-:-:S03]  /*0430*/  IMAD.WIDE R10, R5, 0x2, R20 ;  /* 0x00000002050a7825 */ /* 0x000fc600078e0214 */
[----:B------:R-:W3:Y:S01]  /*0440*/  LDG.E.U16.CONSTANT R27, desc[UR10][R20.64] ;  /* 0x0000000a141b7981 */ /* 0x000ee2000c1e9500 */
[----:B------:R-:W-:-:S03]  /*0450*/  IMAD.WIDE R28, R5, 0x2, R10 ;  /* 0x00000002051c7825 */ /* 0x000fc600078e020a */
[----:B------:R0:W3:Y:S04]  /*0460*/  LDG.E.U16.CONSTANT R24, desc[UR10][R10.64] ;  /* 0x0000000a0a187981 */ /* 0x0000e8000c1e9500 */
[----:B------:R0:W3:Y:S02]  /*0470*/  LDG.E.U16.CONSTANT R23, desc[UR10][R28.64] ;  /* 0x0000000a1c177981 */ /* 0x0000e4000c1e9500 */
[----:B0-----:R-:W-:-:S04]  /*0480*/  IMAD.WIDE R10, R5, 0x2, R28 ;  /* 0x00000002050a7825 */ /* 0x001fc800078e021c */
[C---:B------:R-:W-:Y:S02]  /*0490*/  IMAD.WIDE R20, R5.reuse, 0x2, R10 ;  /* 0x0000000205147825 */ /* 0x040fe400078e020a */
[----:B------:R-:W3:Y:S02]  /*04a0*/  LDG.E.U16.CONSTANT R11, desc[UR10][R10.64] ;  /* 0x0000000a0a0b7981 */ /* 0x000ee4000c1e9500 */
[C---:B------:R-:W-:Y:S02]  /*04b0*/  IMAD.WIDE R28, R5.reuse, 0x2, R20 ;  /* 0x00000002051c7825 */ /* 0x040fe400078e0214 */
[----:B------:R0:W3:Y:S02]  /*04c0*/  LDG.E.U16.CONSTANT R10, desc[UR10][R20.64] ;  /* 0x0000000a140a7981 */ /* 0x0000e4000c1e9500 */
[----:B0-----:R-:W-:-:S06]  /*04d0*/  IMAD.WIDE R20, R5, 0x2, R28 ;  /* 0x0000000205147825 */ /* 0x001fcc00078e021c */
[----:B------:R3:W3:Y:S01]  /*04e0*/  LDG.E.U16.CONSTANT R20, desc[UR10][R20.64] ;  /* 0x0000000a14147981 */ /* 0x0006e2000c1e9500 */
[----:B-1----:R-:W-:-:S03]  /*04f0*/  HFMA2 R12, R14.H0_H0, R9.H0_H0, R12.H0_H0 ;  /* 0x200000090e0c7231 */ /* 0x002fc6000004080c */
[----:B------:R-:W3:Y:S01]  /*0500*/  LDG.E.U16.CONSTANT R9, desc[UR10][R28.64] ;  /* 0x0000000a1c097981 */ /* 0x000ee2000c1e9500 */
[----:B--2---:R-:W-:-:S04]  /*0510*/  HFMA2 R13, R14.H1_H1, R13.H0_H0, R12.H0_H0 ;  /* 0x2000000d0e0d7231 */ /* 0x004fc80000040c0c */
[C---:B----4-:R-:W-:Y:S02]  /*0520*/  HFMA2 R26, R15.reuse.H0_H0, R26.H0_H0, R13.H0_H0 ;  /* 0x2000001a0f1a7231 */ /* 0x050fe4000004080d */
[----:B------:R-:W3:Y:S02]  /*0530*/  LDS.64 R12, [UR5+-0x8] ;  /* 0xfffff805ff0c7984 */ /* 0x000ee40008000a00 */
[----:B-----5:R-:W-:Y:S02]  /*0540*/  HFMA2 R16, R15.H1_H1, R16.H0_H0, R26.H0_H0 ;  /* 0x200000100f107231 */ /* 0x020fe40000040c1a */
[----:B------:R-:W0:Y:S02]  /*0550*/  LDS.64 R14, [UR5] ;  /* 0x00000005ff0e7984 */ /* 0x000e240008000a00 */
[C---:B---3--:R-:W-:Y:S02]  /*0560*/  HFMA2 R21, R12.reuse.H0_H0, R17.H0_H0, R16.H0_H0 ;  /* 0x200000110c157231 */ /* 0x048fe40000040810 */
[----:B------:R-:W1:Y:S02]  /*0570*/  LDS.64 R16, [UR5+0x8] ;  /* 0x00000805ff107984 */ /* 0x000e640008000a00 */
[----:B------:R-:W-:-:S04]  /*0580*/  HFMA2 R8, R12.H1_H1, R8.H0_H0, R21.H0_H0 ;  /* 0x200000080c087231 */ /* 0x000fc80000040c15 */
[----:B------:R-:W-:-:S04]  /*0590*/  HFMA2 R7, R13.H0_H0, R7.H0_H0, R8.H0_H0 ;  /* 0x200000070d077231 */ /* 0x000fc80000040808 */
[----:B------:R-:W-:-:S04]  /*05a0*/  HFMA2 R7, R13.H1_H1, R22.H0_H0, R7.H0_H0 ;  /* 0x200000160d077231 */ /* 0x000fc80000040c07 */
[----:B0-----:R-:W-:-:S04]  /*05b0*/  HFMA2 R7, R14.H0_H0, R25.H0_H0, R7.H0_H0 ;  /* 0x200000190e077231 */ /* 0x001fc80000040807 */
[----:B------:R-:W-:-:S04]  /*05c0*/  HFMA2 R12, R14.H1_H1, R27.H0_H0, R7.H0_H0 ;  /* 0x2000001b0e0c7231 */ /* 0x000fc80000040c07 */
[----:B------:R-:W-:Y:S01]  /*05d0*/  HFMA2 R12, R15.H0_H0, R24.H0_H0, R12.H0_H0 ;  /* 0x200000180f0c7231 */ /* 0x000fe2000004080c */
[----:B------:R-:W-:-:S03]  /*05e0*/  UIADD3 UR6, UPT, UPT, UR6, 0x10, URZ ;  /* 0x0000001006067890 */ /* 0x000fc6000fffe0ff */
[----:B------:R-:W-:Y:S01]  /*05f0*/  HFMA2 R8, R15.H1_H1, R23.H0_H0, R12.H0_H0 ;  /* 0x200000170f087231 */ /* 0x000fe20000040c0c */
[----:B------:R-:W-:Y:S01]  /*0600*/  UISETP.NE.AND UP1, UPT, UR6, URZ, UPT ;  /* 0x000000ff0600728c */ /* 0x000fe2000bf25270 */
[----:B------:R-:W-:Y:S02]  /*0610*/  LEA R6, R5, R6, 0x4 ;  /* 0x0000000605067211 */ /* 0x000fe400078e20ff */
[----:B-1----:R-:W-:-:S04]  /*0620*/  HFMA2 R8, R16.H0_H0, R11.H0_H0, R8.H0_H0 ;  /* 0x2000000b10087231 */ /* 0x002fc80000040808 */
[----:B------:R-:W-:Y:S01]  /*0630*/  HFMA2 R8, R16.H1_H1, R10.H0_H0, R8.H0_H0 ;  /* 0x2000000a10087231 */ /* 0x000fe20000040c08 */
[----:B------:R-:W-:-:S03]  /*0640*/  UIADD3 UR5, UPT, UPT, UR5, 0x20, URZ ;  /* 0x0000002005057890 */ /* 0x000fc6000fffe0ff */
[----:B------:R-:W-:-:S04]  /*0650*/  HFMA2 R10, R17.H0_H0, R9.H0_H0, R8.H0_H0 ;  /* 0x20000009110a7231 */ /* 0x000fc80000040808 */
[----:B------:R-:W-:Y:S01]  /*0660*/  HFMA2 R12, R17.H1_H1, R20.H0_H0, R10.H0_H0 ;  /* 0x20000014110c7231 */ /* 0x000fe20000040c0a */
[----:B------:R-:W-:Y:S06]  /*0670*/  BRA.U UP1, `(.L_x_2) ;  /* 0xfffffffd01187547 */ /* 0x000fec000b83ffff */
.L_x_1:
[----:B------:R-:W-:Y:S05]  /*0680*/  BRA.U !UP0, `(.L_x_0) ;  /* 0x0000000508407547 */ /* 0x000fea000b800000 */
[----:B------:R-:W-:Y:S02]  /*0690*/  UISETP.GE.U32.AND UP0, UPT, UR7, 0x8, UPT ;  /* 0x000000080700788c */ /* 0x000fe4000bf06070 */
[----:B------:R-:W-:-:S04]  /*06a0*/  ULOP3.LUT UR8, UR9, 0x7, URZ, 0xc0, !UPT ;  /* 0x0000000709087892 */ /* 0x000fc8000f8ec0ff */
[----:B------:R-:W-:-:S03]  /*06b0*/  UISETP.NE.AND UP1, UPT, UR8, URZ, UPT ;  /* 0x000000ff0800728c */ /* 0x000fc6000bf25270 */
[----:B------:R-:W-:Y:S08]  /*06c0*/  BRA.U !UP0, `(.L_x_3) ;  /* 0x0000000108847547 */ /* 0x000ff0000b800000 */
[----:B------:R-:W1:Y:S01]  /*06d0*/  LDC.64 R24, c[0x0][0x398] ;  /* 0x0000e600ff187b82 */ /* 0x000e620000000a00 */
[----:B------:R-:W-:-:S04]  /*06e0*/  IMAD R7, R5, UR4, R4 ;  /* 0x0000000405077c24 */ /* 0x000fc8000f8e0204 */
[----:B-1----:R-:W-:-:S05]  /*06f0*/  IMAD.WIDE R24, R7, 0x2, R24 ;  /* 0x0000000207187825 */ /* 0x002fca00078e0218 */
[----:B------:R-:W2:Y:S01]  /*0700*/  LDG.E.U16.CONSTANT R13, desc[UR10][R24.64] ;  /* 0x0000000a180d7981 */ /* 0x000ea2000c1e9500 */
[----:B------:R-:W-:-:S05]  /*0710*/  IMAD.WIDE R26, R5, 0x2, R24 ;  /* 0x00000002051a7825 */ /* 0x000fca00078e0218 */
[----:B------:R-:W3:Y:S01]  /*0720*/  LDG.E.U16.CONSTANT R17, desc[UR10][R26.64] ;  /* 0x0000000a1a117981 */ /* 0x000ee2000c1e9500 */
[----:B------:R-:W-:-:S05]  /*0730*/  IMAD.WIDE R28, R5, 0x2, R26 ;  /* 0x00000002051c7825 */ /* 0x000fca00078e021a */
[----:B------:R-:W4:Y:S01]  /*0740*/  LDG.E.U16.CONSTANT R16, desc[UR10][R28.64] ;  /* 0x0000000a1c107981 */ /* 0x000f22000c1e9500 */
[----:B0-----:R-:W-:-:S05]  /*0750*/  IMAD.WIDE R10, R5, 0x2, R28 ;  /* 0x00000002050a7825 */ /* 0x001fca00078e021c */
[----:B------:R0:W5:Y:S01]  /*0760*/  LDG.E.U16.CONSTANT R22, desc[UR10][R10.64] ;  /* 0x0000000a0a167981 */ /* 0x000162000c1e9500 */
[----:B------:R-:W-:-:S05]  /*0770*/  IMAD.WIDE R14, R5, 0x2, R10 ;  /* 0x00000002050e7825 */ /* 0x000fca00078e020a */
[----:B------:R1:W5:Y:S01]  /*0780*/  LDG.E.U16.CONSTANT R23, desc[UR10][R14.64] ;  /* 0x0000000a0e177981 */ /* 0x000362000c1e9500 */
[----:B------:R-:W-:-:S04]  /*0790*/  IMAD.WIDE R6, R5, 0x2, R14 ;  /* 0x0000000205067825 */ /* 0x000fc800078e020e */
[C---:B------:R-:W-:Y:S02]  /*07a0*/  IMAD.WIDE R8, R5.reuse, 0x2, R6 ;  /* 0x0000000205087825 */ /* 0x040fe400078e0206 */
[----:B------:R5:W5:Y:S02]  /*07b0*/  LDG.E.U16.CONSTANT R6, desc[UR10][R6.64] ;  /* 0x0000000a06067981 */ /* 0x000b64000c1e9500 */
[----:B------:R-:W-:Y:S02]  /*07c0*/  IMAD.WIDE R20, R5, 0x2, R8 ;  /* 0x0000000205147825 */ /* 0x000fe400078e0208 */
[----:B------:R-:W5:Y:S04]  /*07d0*/  LDG.E.U16.CONSTANT R8, desc[UR10][R8.64] ;  /* 0x0000000a08087981 */ /* 0x000f68000c1e9500 */
[----:B------:R-:W5:Y:S01]  /*07e0*/  LDG.E.U16.CONSTANT R20, desc[UR10][R20.64] ;  /* 0x0000000a14147981 */ /* 0x000f62000c1e9500 */
[----:B------:R-:W0:Y:S01]  /*07f0*/  S2UR UR6, SR_CgaCtaId ;  /* 0x00000000000679c3 */ /* 0x000e220000008800 */
[----:B------:R-:W-:-:S02]  /*0800*/  UMOV UR5, 0x400 ;  /* 0x0000040000057882 */ /* 0x000fc40000000000 */
[----:B0-----:R-:W-:-:S04]  /*0810*/  ULEA UR5, UR6, UR5, 0x18 ;  /* 0x0000000506057291 */ /* 0x001fc8000f8ec0ff */
[----:B------:R-:W-:-:S09]  /*0820*/  ULEA UR5, UR4, UR5, 0x1 ;  /* 0x0000000504057291 */ /* 0x000fd2000f8e08ff */
[----:B------:R-:W2:Y:S04]  /*0830*/  LDS.64 R10, [UR5] ;  /* 0x00000005ff0a7984 */ /* 0x000ea80008000a00 */
[----:B-1----:R-:W0:Y:S01]  /*0840*/  LDS.64 R14, [UR5+0x8] ;  /* 0x00000805ff0e7984 */ /* 0x002e220008000a00 */
[----:B------:R-:W-:Y:S01]  /*0850*/  UIADD3 UR4, UPT, UPT, UR4, 0x8, URZ ;  /* 0x0000000804047890 */ /* 0x000fe2000fffe0ff */
[----:B--2---:R-:W-:-:S04]  /*0860*/  HFMA2 R13, R10.H0_H0, R13.H0_H0, R12.H0_H0 ;  /* 0x2000000d0a0d7231 */ /* 0x004fc8000004080c */
[----:B---3--:R-:W-:-:S04]  /*0870*/  HFMA2 R13, R10.H1_H1, R17.H0_H0, R13.H0_H0 ;  /* 0x200000110a0d7231 */ /* 0x008fc80000040c0d */
[----:B----4-:R-:W-:-:S04]  /*0880*/  HFMA2 R13, R11.H0_H0, R16.H0_H0, R13.H0_H0 ;  /* 0x200000100b0d7231 */ /* 0x010fc8000004080d */
[----:B-----5:R-:W-:-:S04]  /*0890*/  HFMA2 R7, R11.H1_H1, R22.H0_H0, R13.H0_H0 ;  /* 0x200000160b077231 */ /* 0x020fc80000040c0d */
[----:B0-----:R-:W-:-:S04]  /*08a0*/  HFMA2 R7, R14.H0_H0, R23.H0_H0, R7.H0_H0 ;  /* 0x200000170e077231 */ /* 0x001fc80000040807 */
[----:B------:R-:W-:-:S04]  /*08b0*/  HFMA2 R6, R14.H1_H1, R6.H0_H0, R7.H0_H0 ;  /* 0x200000060e067231 */ /* 0x000fc80000040c07 */
[----:B------:R-:W-:-:S04]  /*08c0*/  HFMA2 R6, R15.H0_H0, R8.H0_H0, R6.H0_H0 ;  /* 0x200000080f067231 */ /* 0x000fc80000040806 */
[----:B------:R-:W-:-:S07]  /*08d0*/  HFMA2 R12, R15.H1_H1, R20.H0_H0, R6.H0_H0 ;  /* 0x200000140f0c7231 */ /* 0x000fce0000040c06 */
.L_x_3:
[----:B------:R-:W-:Y:S05]  /*08e0*/  BRA.U !UP1, `(.L_x_0) ;  /* 0x0000000109a87547 */ /* 0x000fea000b800000 */
[----:B------:R-:W-:Y:S02]  /*08f0*/  UISETP.GE.U32.AND UP0, UPT, UR8, 0x4, UPT ;  /* 0x000000040800788c */ /* 0x000fe4000bf06070 */
[----:B------:R-:W-:-:S04]  /*0900*/  ULOP3.LUT UR5, UR9, 0x3, URZ, 0xc0, !UPT ;  /* 0x0000000309057892 */ /* 0x000fc8000f8ec0ff */
[----:B------:R-:W-:-:S03]  /*0910*/  UISETP.NE.AND UP1, UPT, UR5, URZ, UPT ;  /* 0x000000ff0500728c */ /* 0x000fc6000bf25270 */
[----:B------:R-:W-:Y:S08]  /*0920*/  BRA.U !UP0, `(.L_x_4) ;  /* 0x0000000108507547 */ /* 0x000ff0000b800000 */
[----:B0-----:R-:W0:Y:S01]  /*0930*/  LDC.64 R6, c[0x0][0x398] ;  /* 0x0000e600ff067b82 */ /* 0x001e220000000a00 */
[----:B------:R-:W-:-:S04]  /*0940*/  IMAD R9, R5, UR4, R4 ;  /* 0x0000000405097c24 */ /* 0x000fc8000f8e0204 */
[----:B0-----:R-:W-:-:S04]  /*0950*/  IMAD.WIDE R8, R9, 0x2, R6 ;  /* 0x0000000209087825 */ /* 0x001fc800078e0206 */
[C---:B------:R-:W-:Y:S02]  /*0960*/  IMAD.WIDE R10, R5.reuse, 0x2, R8 ;  /* 0x00000002050a7825 */ /* 0x040fe400078e0208 */
[----:B------:R-:W2:Y:S02]  /*0970*/  LDG.E.U16.CONSTANT R9, desc[UR10][R8.64] ;  /* 0x0000000a08097981 */ /* 0x000ea4000c1e9500 */
[C---:B------:R-:W-:Y:S02]  /*0980*/  IMAD.WIDE R14, R5.reuse, 0x2, R10 ;  /* 0x00000002050e7825 */ /* 0x040fe400078e020a */
[----:B------:R-:W3:Y:S02]  /*0990*/  LDG.E.U16.CONSTANT R10, desc[UR10][R10.64] ;  /* 0x0000000a0a0a7981 */ /* 0x000ee4000c1e9500 */
[----:B------:R-:W-:Y:S02]  /*09a0*/  IMAD.WIDE R16, R5, 0x2, R14 ;  /* 0x0000000205107825 */ /* 0x000fe400078e020e */
[----:B------:R-:W4:Y:S04]  /*09b0*/  LDG.E.U16.CONSTANT R14, desc[UR10][R14.64] ;  /* 0x0000000a0e0e7981 */ /* 0x000f28000c1e9500 */
[----:B------:R-:W5:Y:S01]  /*09c0*/  LDG.E.U16.CONSTANT R16, desc[UR10][R16.64] ;  /* 0x0000000a10107981 */ /* 0x000f62000c1e9500 */
[----:B------:R-:W0:Y:S01]  /*09d0*/  S2UR UR7, SR_CgaCtaId ;  /* 0x00000000000779c3 */ /* 0x000e220000008800 */
[----:B------:R-:W-:-:S02]  /*09e0*/  UMOV UR6, 0x400 ;  /* 0x0000040000067882 */ /* 0x000fc40000000000 */
[----:B0-----:R-:W-:-:S04]  /*09f0*/  ULEA UR6, UR7, UR6, 0x18 ;  /* 0x0000000607067291 */ /* 0x001fc8000f8ec0ff */
[----:B------:R-:W-:Y:S02]  /*0a00*/  ULEA UR6, UR4, UR6, 0x1 ;  /* 0x0000000604067291 */ /* 0x000fe4000f8e08ff */
[----:B------:R-:W-:-:S07]  /*0a10*/  UIADD3 UR4, UPT, UPT, UR4, 0x4, URZ ;  /* 0x0000000404047890 */ /* 0x000fce000fffe0ff */
[----:B------:R-:W2:Y:S02]  /*0a20*/  LDS.64 R6, [UR6] ;  /* 0x00000006ff067984 */ /* 0x000ea40008000a00 */
[----:B--2---:R-:W-:-:S04]  /*0a30*/  HFMA2 R9, R6.H0_H0, R9.H0_H0, R12.H0_H0 ;  /* 0x2000000906097231 */ /* 0x004fc8000004080c */
[----:B---3--:R-:W-:-:S04]  /*0a40*/  HFMA2 R9, R6.H1_H1, R10.H0_H0, R9.H0_H0 ;  /* 0x2000000a06097231 */ /* 0x008fc80000040c09 */
[----:B----4-:R-:W-:-:S04]  /*0a50*/  HFMA2 R9, R7.H0_H0, R14.H0_H0, R9.H0_H0 ;  /* 0x2000000e07097231 */ /* 0x010fc80000040809 */
[----:B-----5:R-:W-:-:S07]  /*0a60*/  HFMA2 R12, R7.H1_H1, R16.H0_H0, R9.H0_H0 ;  /* 0x20000010070c7231 */ /* 0x020fce0000040c09 */
.L_x_4:
[----:B------:R-:W-:Y:S05]  /*0a70*/  BRA.U !UP1, `(.L_x_0) ;  /* 0x0000000109447547 */ /* 0x000fea000b800000 */
[----:B------:R-:W1:Y:S01]  /*0a80*/  S2UR UR7, SR_CgaCtaId ;  /* 0x00000000000779c3 */ /* 0x000e620000008800 */
[----:B------:R-:W-:Y:S01]  /*0a90*/  IMAD R2, R5, UR4, R2 ;  /* 0x0000000405027c24 */ /* 0x000fe2000f8e0202 */
[----:B------:R-:W-:Y:S01]  /*0aa0*/  UMOV UR6, 0x400 ;  /* 0x0000040000067882 */ /* 0x000fe20000000000 */
[----:B------:R-:W-:-:S03]  /*0ab0*/  UIADD3 UR5, UPT, UPT, -UR5, URZ, URZ ;  /* 0x000000ff05057290 */ /* 0x000fc6000fffe1ff */
[----:B------:R-:W-:Y:S02]  /*0ac0*/  LEA R4, R3, R2, 0x5 ;  /* 0x0000000203047211 */ /* 0x000fe400078e28ff */
[----:B0-----:R-:W0:Y:S01]  /*0ad0*/  LDC.64 R6, c[0x0][0x398] ;  /* 0x0000e600ff067b82 */ /* 0x001e220000000a00 */
[----:B-1----:R-:W-:-:S04]  /*0ae0*/  ULEA UR6, UR7, UR6, 0x18 ;  /* 0x0000000607067291 */ /* 0x002fc8000f8ec0ff */
[----:B------:R-:W-:-:S12]  /*0af0*/  ULEA UR4, UR4, UR6, 0x1 ;  /* 0x0000000604047291 */ /* 0x000fd8000f8e08ff */
.L_x_5:
[C---:B0-----:R-:W-:Y:S01]  /*0b00*/  IMAD.WIDE R2, R4.reuse, 0x2, R6 ;  /* 0x0000000204027825 */ /* 0x041fe200078e0206 */
[----:B------:R-:W0:Y:S05]  /*0b10*/  LDS.U16 R9, [UR4] ;  /* 0x00000004ff097984 */ /* 0x000e2a0008000400 */
[----:B------:R-:W0:Y:S01]  /*0b20*/  LDG.E.U16.CONSTANT R2, desc[UR10][R2.64] ;  /* 0x0000000a02027981 */ /* 0x000e22000c1e9500 */
[----:B------:R-:W-:Y:S01]  /*0b30*/  UIADD3 UR5, UPT, UPT, UR5, 0x1, URZ ;  /* 0x0000000105057890 */ /* 0x000fe2000fffe0ff */
[----:B------:R-:W-:Y:S01]  /*0b40*/  IADD3 R4, PT, PT, R4, R5, RZ ;  /* 0x0000000504047210 */ /* 0x000fe20007ffe0ff */
[----:B------:R-:W-:Y:S02]  /*0b50*/  UIADD3 UR4, UPT, UPT, UR4, 0x2, URZ ;  /* 0x0000000204047890 */ /* 0x000fe4000fffe0ff */
[----:B------:R-:W-:Y:S01]  /*0b60*/  UISETP.NE.AND UP0, UPT, UR5, URZ, UPT ;  /* 0x000000ff0500728c */ /* 0x000fe2000bf05270 */
[----:B0-----:R-:W-:-:S08]  /*0b70*/  HFMA2 R12, R9.H0_H0, R2.H0_H0, R12.H0_H0 ;  /* 0x20000002090c7231 */ /* 0x001fd0000004080c */
[----:B------:R-:W-:Y:S05]  /*0b80*/  BRA.U UP0, `(.L_x_5) ;  /* 0xfffffffd00dc7547 */ /* 0x000fea000b83ffff */
.L_x_0:
[----:B------:R-:W-:-:S13]  /*0b90*/  ISETP.NE.AND P0, PT, R0, RZ, PT ;  /* 0x000000ff0000720c */ /* 0x000fda0003f05270 */
[----:B------:R-:W-:Y:S05]  /*0ba0*/  @P0 EXIT ;  /* 0x000000000000094d */ /* 0x000fea0003800000 */
[----:B------:R-:W1:Y:S02]  /*0bb0*/  LDCU.U8 UR4, c[0x0][0x3a8] ;  /* 0x00007500ff0477ac */ /* 0x000e640008000000 */
[----:B-1----:R-:W-:-:S04]  /*0bc0*/  UPRMT UR4, UR4, 0x8880, URZ ;  /* 0x0000888004047896 */ /* 0x002fc800080000ff */
[----:B------:R-:W-:-:S09]  /*0bd0*/  UISETP.NE.AND UP0, UPT, UR4, URZ, UPT ;  /* 0x000000ff0400728c */ /* 0x000fd2000bf05270 */
[----:B------:R-:W-:Y:S05]  /*0be0*/  BRA.U UP0, `(.L_x_6) ;  /* 0x0000000100087547 */ /* 0x000fea000b800000 */
[----:B------:R-:W2:Y:S02]  /*0bf0*/  LDG.E.U16 R3, desc[UR10][R18.64] ;  /* 0x0000000a12037981 */ /* 0x000ea4000c1e1500 */
[----:B--2---:R-:W-:-:S07]  /*0c00*/  HADD2 R12, R12.H0_H0, R3.H0_H0 ;  /* 0x200000030c0c7230 */ /* 0x004fce0000000800 */
.L_x_6:
[----:B------:R-:W-:Y:S01]  /*0c10*/  STG.E.U16 desc[UR10][R18.64], R12 ;  /* 0x0000000c12007986 */ /* 0x000fe2000c10150a */
[----:B------:R-:W-:Y:S05]  /*0c20*/  EXIT ;  /* 0x000000000000794d */ /* 0x000fea0003800000 */
.L_x_7:
[----:B------:R-:W-:-:S00]  /*0c30*/  BRA `(.L_x_7) ;  /* 0xfffffffc00fc7947 */ /* 0x000fc0000383ffff */
[----:B------:R-:W-:-:S00]  /*0c40*/  NOP ;  /* 0x0000000000007918 */ /* 0x000fc00000000000 */
        /* <DEDUP_REMOVED lines=11> */
.L_x_39:


//--------------------- .text._Z18h_gemm_tall_kerneliiiPK6__halfS1_PS_b --------------------------
	.section	.text._Z18h_gemm_tall_kerneliiiPK6__halfS1_PS_b,"ax",@progbits
	.align	128
        .global         _Z18h_gemm_tall_kerneliiiPK6__halfS1_PS_b
        .type           _Z18h_gemm_tall_kerneliiiPK6__halfS1_PS_b,@function
        .size           _Z18h_gemm_tall_kerneliiiPK6__halfS1_PS_b,(.L_x_40 - _Z18h_gemm_tall_kerneliiiPK6__halfS1_PS_b)
        .other          _Z18h_gemm_tall_kerneliiiPK6__halfS1_PS_b,@"STO_CUDA_ENTRY STV_DEFAULT"
_Z18h_gemm_tall_kerneliiiPK6__halfS1_PS_b:
.text._Z18h_gemm_tall_kerneliiiPK6__halfS1_PS_b:
[----:B------:R-:W-:Y:S01]  /*0000*/  LDC R1, c[0x0][0x37c] ;  /* 0x0000df00ff017b82 */ /* 0x000fe20000000800 */
[----:B------:R-:W0:Y:S07]  /*0010*/  S2R R3, SR_CTAID.X ;  /* 0x0000000000037919 */ /* 0x000e2e0000002500 */
[----:B------:R-:W1:Y:S01]  /*0020*/  S2UR UR4, SR_CTAID.Y ;  /* 0x00000000000479c3 */ /* 0x000e620000002600 */
[----:B------:R-:W0:Y:S01]  /*0030*/  S2R R0, SR_TID.X ;  /* 0x0000000000007919 */ /* 0x000e220000002100 */
[----:B------:R-:W1:Y:S06]  /*0040*/  S2R R27, SR_TID.Z ;  /* 0x00000000001b7919 */ /* 0x000e6c0000002300 */
[----:B------:R-:W2:Y:S01]  /*0050*/  LDC.64 R12, c[0x0][0x380] ;  /* 0x0000e000ff0c7b82 */ /* 0x000ea20000000a00 */
[----:B0-----:R-:W-:-:S02]  /*0060*/  LEA R4, R3, R0, 0x3 ;  /* 0x0000000003047211 */ /* 0x001fc400078e18ff */
[----:B-1----:R-:W-:Y:S02]  /*0070*/  IADD3 R27, PT, PT, R27, UR4, RZ ;  /* 0x000000041b1b7c10 */ /* 0x002fe4000fffe0ff */
[----:B--2---:R-:W-:-:S04]  /*0080*/  ISETP.GE.AND P0, PT, R4, R13, PT ;  /* 0x0000000d0400720c */ /* 0x004fc80003f06270 */
[----:B------:R-:W-:-:S13]  /*0090*/  ISETP.GE.OR P0, PT, R27, R12, P0 ;  /* 0x0000000c1b00720c */ /* 0x000fda0000706670 */
[----:B------:R-:W-:Y:S05]  /*00a0*/  @P0 EXIT ;  /* 0x000000000000094d */ /* 0x000fea0003800000 */
[----:B------:R-:W0:Y:S01]  /*00b0*/  S2R R7, SR_TID.Y ;  /* 0x0000000000077919 */ /* 0x000e220000002200 */
[----:B------:R-:W1:Y:S01]  /*00c0*/  LDC R5, c[0x0][0x388] ;  /* 0x0000e200ff057b82 */ /* 0x000e620000000800 */
[----:B------:R-:W2:Y:S01]  /*00d0*/  LDCU.64 UR8, c[0x0][0x358] ;  /* 0x00006b00ff0877ac */ /* 0x000ea20008000a00 */
[----:B------:R-:W-:Y:S06]  /*00e0*/  BSSY.RECONVERGENT B0, `(.L_x_8) ;  /* 0x000003b000007945 */ /* 0x000fec0003800200 */
[----:B------:R-:W3:Y:S08]  /*00f0*/  LDC.64 R2, c[0x0][0x390] ;  /* 0x0000e400ff027b82 */ /* 0x000ef00000000a00 */
[----:B------:R-:W4:Y:S08]  /*0100*/  LDC.64 R16, c[0x0][0x398] ;  /* 0x0000e600ff107b82 */ /* 0x000f300000000a00 */
[----:B------:R-:W2:Y:S01]  /*0110*/  LDC.64 R18, c[0x0][0x3a0] ;  /* 0x0000e800ff127b82 */ /* 0x000ea20000000a00 */
[----:B0-----:R-:W-:-:S04]  /*0120*/  SHF.L.U32 R6, R7, 0x5, RZ ;  /* 0x0000000507067819 */ /* 0x001fc800000006ff */
[C---:B-1----:R-:W-:Y:S01]  /*0130*/  VIADDMNMX R8, R6.reuse, 0x20, R5, PT ;  /* 0x0000002006087846 */ /* 0x042fe20003800105 */
[----:B------:R-:W-:-:S04]  /*0140*/  IMAD R9, R6, R13, R4 ;  /* 0x0000000d06097224 */ /* 0x000fc800078e0204 */
[CC--:B------:R-:W-:Y:S02]  /*0150*/  IMAD R15, R27.reuse, R5.reuse, R8 ;  /* 0x000000051b0f7224 */ /* 0x0c0fe400078e0208 */
[----:B------:R-:W-:Y:S02]  /*0160*/  IMAD R5, R27, R5, R6 ;  /* 0x000000051b057224 */ /* 0x000fe400078e0206 */
[----:B---3--:R-:W-:-:S04]  /*0170*/  IMAD.WIDE R14, R15, 0x2, R2 ;  /* 0x000000020f0e7825 */ /* 0x008fc800078e0202 */
[----:B------:R-:W-:Y:S01]  /*0180*/  IMAD.WIDE R2, R5, 0x2, R2 ;  /* 0x0000000205027825 */ /* 0x000fe200078e0202 */
[----:B------:R-:W-:-:S03]  /*0190*/  IADD3 R29, P1, PT, R14, -0x10, RZ ;  /* 0xfffffff00e1d7810 */ /* 0x000fc60007f3e0ff */
[----:B------:R-:W-:Y:S01]  /*01a0*/  IMAD R27, R27, R13, R4 ;  /* 0x0000000d1b1b7224 */ /* 0x000fe200078e0204 */
[----:B------:R-:W-:Y:S01]  /*01b0*/  ISETP.GT.U32.AND P0, PT, R2, R29, PT ;  /* 0x0000001d0200720c */ /* 0x000fe20003f04070 */
[----:B------:R-:W-:Y:S01]  /*01c0*/  IMAD.MOV.U32 R6, RZ, RZ, R2 ;  /* 0x000000ffff067224 */ /* 0x000fe200078e0002 */
[----:B------:R-:W-:Y:S01]  /*01d0*/  IADD3.X R12, PT, PT, R15, -0x1, RZ, P1, !PT ;  /* 0xffffffff0f0c7810 */ /* 0x000fe20000ffe4ff */
[----:B----4-:R-:W-:Y:S01]  /*01e0*/  IMAD.WIDE R16, R9, 0x2, R16 ;  /* 0x0000000209107825 */ /* 0x010fe200078e0210 */
[----:B------:R-:W-:Y:S02]  /*01f0*/  MOV R4, R2 ;  /* 0x0000000200047202 */ /* 0x000fe40000000f00 */
[----:B------:R-:W-:Y:S02]  /*0200*/  ISETP.GT.U32.AND.EX P0, PT, R3, R12, PT, P0 ;  /* 0x0000000c0300720c */ /* 0x000fe40003f04100 */
[----:B------:R-:W-:Y:S02]  /*0210*/  MOV R5, R3 ;  /* 0x0000000300057202 */ /* 0x000fe40000000f00 */
[----:B------:R-:W-:-:S09]  /*0220*/  PRMT R2, RZ, 0x5410, RZ ;  /* 0x00005410ff027816 */ /* 0x000fd200000000ff */
[----:B--2---:R-:W-:Y:S05]  /*0230*/  @P0 BRA `(.L_x_9) ;  /* 0x0000000000940947 */ /* 0x004fea0003800000 */
[----:B------:R-:W-:Y:S01]  /*0240*/  MOV R4, R6 ;  /* 0x0000000600047202 */ /* 0x000fe20000000f00 */
[----:B------:R-:W-:Y:S01]  /*0250*/  IMAD.MOV.U32 R3, RZ, RZ, R5 ;  /* 0x000000ffff037224 */ /* 0x000fe200078e0005 */
[----:B------:R-:W-:-:S07]  /*0260*/  PRMT R2, RZ, 0x5410, RZ ;  /* 0x00005410ff027816 */ /* 0x000fce00000000ff */
.L_x_10:
[----:B------:R-:W-:Y:S01]  /*0270*/  IMAD.WIDE R22, R13, 0x2, R16 ;  /* 0x000000020d167825 */ /* 0x000fe200078e0210 */
[----:B------:R-:W-:Y:S01]  /*0280*/  MOV R8, R4 ;  /* 0x0000000400087202 */ /* 0x000fe20000000f00 */
[----:B------:R-:W2:Y:S01]  /*0290*/  LDG.E.U16.CONSTANT R16, desc[UR8][R16.64] ;  /* 0x0000000810107981 */ /* 0x000ea2000c1e9500 */
[----:B------:R-:W-:-:S03]  /*02a0*/  MOV R9, R3 ;  /* 0x0000000300097202 */ /* 0x000fc60000000f00 */
[----:B------:R0:W2:Y:S04]  /*02b0*/  LDG.E.U16.CONSTANT R25, desc[UR8][R22.64] ;  /* 0x0000000816197981 */ /* 0x0000a8000c1e9500 */
[----:B------:R-:W3:Y:S01]  /*02c0*/  LDG.E.128.CONSTANT R8, desc[UR8][R8.64] ;  /* 0x0000000808087981 */ /* 0x000ee2000c1e9d00 */
[----:B0-----:R-:W-:-:S05]  /*02d0*/  IMAD.WIDE R22, R13, 0x2, R22 ;  /* 0x000000020d167825 */ /* 0x001fca00078e0216 */
[----:B------:R0:W4:Y:S01]  /*02e0*/  LDG.E.U16.CONSTANT R26, desc[UR8][R22.64] ;  /* 0x00000008161a7981 */ /* 0x000122000c1e9500 */
[----:B------:R-:W-:-:S05]  /*02f0*/  IMAD.WIDE R20, R13, 0x2, R22 ;  /* 0x000000020d147825 */ /* 0x000fca00078e0216 */
[----:B------:R1:W4:Y:S01]  /*0300*/  LDG.E.U16.CONSTANT R28, desc[UR8][R20.64] ;  /* 0x00000008141c7981 */ /* 0x000322000c1e9500 */
[----:B0-----:R-:W-:-:S04]  /*0310*/  IMAD.WIDE R22, R13, 0x2, R20 ;  /* 0x000000020d167825 */ /* 0x001fc800078e0214 */
[----:B-1----:R-:W-:Y:S01]  /*0320*/  IMAD.WIDE R20, R13, 0x2, R22 ;  /* 0x000000020d147825 */ /* 0x002fe200078e0216 */
[----:B--2---:R-:W-:-:S03]  /*0330*/  PRMT R25, R16, 0x5410, R25 ;  /* 0x0000541010197816 */ /* 0x004fc60000000019 */
[C---:B------:R-:W-:Y:S02]  /*0340*/  IMAD.WIDE R16, R13.reuse, 0x2, R20 ;  /* 0x000000020d107825 */ /* 0x040fe400078e0214 */
[----:B------:R-:W2:Y:S02]  /*0350*/  LDG.E.U16.CONSTANT R21, desc[UR8][R20.64] ;  /* 0x0000000814157981 */ /* 0x000ea4000c1e9500 */
[----:B---3--:R-:W-:Y:S02]  /*0360*/  HFMA2 R2, R8, R25, R2 ;  /* 0x0000001908027231 */ /* 0x008fe40000000002 */
[----:B------:R4:W2:Y:S01]  /*0370*/  LDG.E.U16.CONSTANT R8, desc[UR8][R22.64] ;  /* 0x0000000816087981 */ /* 0x0008a2000c1e9500 */
[----:B------:R-:W-:-:S03]  /*0380*/  IMAD.WIDE R24, R13, 0x2, R16 ;  /* 0x000000020d187825 */ /* 0x000fc600078e0210 */
[----:B------:R-:W3:Y:S04]  /*0390*/  LDG.E.U16.CONSTANT R16, desc[UR8][R16.64] ;  /* 0x0000000810107981 */ /* 0x000ee8000c1e9500 */
[----:B------:R-:W3:Y:S01]  /*03a0*/  LDG.E.U16.CONSTANT R17, desc[UR8][R24.64] ;  /* 0x0000000818117981 */ /* 0x000ee2000c1e9500 */
[----:B------:R-:W-:Y:S02]  /*03b0*/  IADD3 R6, P0, PT, R6, 0x10, RZ ;  /* 0x0000001006067810 */ /* 0x000fe40007f1e0ff */
[----:B----4-:R-:W-:Y:S02]  /*03c0*/  PRMT R23, R26, 0x5410, R28 ;  /* 0x000054101a177816 */ /* 0x010fe4000000001c */
[----:B------:R-:W-:Y:S02]  /*03d0*/  IADD3.X R5, PT, PT, RZ, R5, RZ, P0, !PT ;  /* 0x00000005ff057210 */ /* 0x000fe400007fe4ff */
[----:B------:R-:W-:Y:S01]  /*03e0*/  ISETP.GT.U32.AND P0, PT, R6, R29, PT ;  /* 0x0000001d0600720c */ /* 0x000fe20003f04070 */
[----:B------:R-:W-:-:S03]  /*03f0*/  HFMA2 R2, R9, R23, R2 ;  /* 0x0000001709027231 */ /* 0x000fc60000000002 */
[----:B------:R-:W-:Y:S02]  /*0400*/  ISETP.GT.U32.AND.EX P0, PT, R5, R12, PT, P0 ;  /* 0x0000000c0500720c */ /* 0x000fe40003f04100 */
[----:B------:R-:W-:-:S05]  /*0410*/  IADD3 R4, P1, PT, R4, 0x10, RZ ;  /* 0x0000001004047810 */ /* 0x000fca0007f3e0ff */
[----:B------:R-:W-:Y:S01]  /*0420*/  IMAD.X R3, RZ, RZ, R3, P1 ;  /* 0x000000ffff037224 */ /* 0x000fe200008e0603 */
[----:B--2---:R-:W-:-:S05]  /*0430*/  PRMT R21, R8, 0x5410, R21 ;  /* 0x0000541008157816 */ /* 0x004fca0000000015 */
[----:B------:R-:W-:Y:S01]  /*0440*/  HFMA2 R2, R10, R21, R2 ;  /* 0x000000150a027231 */ /* 0x000fe20000000002 */
[----:B---3--:R-:W-:-:S05]  /*0450*/  PRMT R17, R16, 0x5410, R17 ;  /* 0x0000541010117816 */ /* 0x008fca0000000011 */
[----:B------:R-:W-:Y:S02]  /*0460*/  HFMA2 R2, R11, R17, R2 ;  /* 0x000000110b027231 */ /* 0x000fe40000000002 */
[----:B------:R-:W-:Y:S01]  /*0470*/  IMAD.WIDE R16, R13, 0x2, R24 ;  /* 0x000000020d107825 */ /* 0x000fe200078e0218 */
[----:B------:R-:W-:Y:S06]  /*0480*/  @!P0 BRA `(.L_x_10) ;  /* 0xfffffffc00788947 */ /* 0x000fec000383ffff */
.L_x_9:
[----:B------:R-:W-:Y:S05]  /*0490*/  BSYNC.RECONVERGENT B0 ;  /* 0x0000000000007941 */ /* 0x000fea0003800200 */
.L_x_8:
[----:B------:R-:W-:Y:S01]  /*04a0*/  IADD3 R25, P0, PT, R14, -0x8, RZ ;  /* 0xfffffff80e197810 */ /* 0x000fe20007f1e0ff */
[----:B------:R-:W-:Y:S01]  /*04b0*/  BSSY.RECONVERGENT B0, `(.L_x_11) ;  /* 0x0000082000007945 */ /* 0x000fe20003800200 */
[----:B------:R-:W-:Y:S01]  /*04c0*/  IMAD.WIDE R10, R27, 0x2, R18 ;  /* 0x000000021b0a7825 */ /* 0x000fe200078e0212 */
[----:B------:R-:W-:Y:S02]  /*04d0*/  MOV R20, R4 ;  /* 0x0000000400147202 */ /* 0x000fe40000000f00 */
[----:B------:R-:W-:Y:S02]  /*04e0*/  IADD3.X R24, PT, PT, R15, -0x1, RZ, P0, !PT ;  /* 0xffffffff0f187810 */ /* 0x000fe400007fe4ff */
[----:B------:R-:W-:Y:S02]  /*04f0*/  ISETP.GT.U32.AND P0, PT, R6, R25, PT ;  /* 0x000000190600720c */ /* 0x000fe40003f04070 */
[----:B------:R-:W-:Y:S02]  /*0500*/  MOV R21, R3 ;  /* 0x0000000300157202 */ /* 0x000fe40000000f00 */
[----:B------:R-:W-:-:S13]  /*0510*/  ISETP.GT.U32.AND.EX P0, PT, R5, R24, PT, P0 ;  /* 0x000000180500720c */ /* 0x000fda0003f04100 */
[----:B------:R-:W-:Y:S05]  /*0520*/  @P0 BRA `(.L_x_12) ;  /* 0x0000000400e80947 */ /* 0x000fea0003800000 */
[----:B------:R-:W-:Y:S01]  /*0530*/  IADD3 R12, P0, PT, R14, -0x7, RZ ;  /* 0xfffffff90e0c7810 */ /* 0x000fe20007f1e0ff */
[----:B------:R-:W-:Y:S01]  /*0540*/  BSSY.RECONVERGENT B1, `(.L_x_13) ;  /* 0x0000031000017945 */ /* 0x000fe20003800200 */
[----:B------:R-:W-:Y:S02]  /*0550*/  IADD3 R9, P2, PT, R4, 0x8, RZ ;  /* 0x0000000804097810 */ /* 0x000fe40007f5e0ff */
[----:B------:R-:W-:Y:S02]  /*0560*/  IADD3.X R19, PT, PT, R15, -0x1, RZ, P0, !PT ;  /* 0xffffffff0f137810 */ /* 0x000fe400007fe4ff */
[----:B------:R-:W-:Y:S02]  /*0570*/  ISETP.GT.U32.AND P1, PT, R12, R9, PT ;  /* 0x000000090c00720c */ /* 0x000fe40003f24070 */
[----:B------:R-:W-:Y:S02]  /*0580*/  IADD3.X R8, PT, PT, RZ, R3, RZ, P2, !PT ;  /* 0x00000003ff087210 */ /* 0x000fe400017fe4ff */
[----:B------:R-:W-:-:S02]  /*0590*/  LOP3.LUT R26, RZ, R4, RZ, 0x33, !PT ;  /* 0x00000004ff1a7212 */ /* 0x000fc400078e33ff */
[CC--:B------:R-:W-:Y:S02]  /*05a0*/  ISETP.GT.U32.AND.EX P1, PT, R19.reuse, R8.reuse, PT, P1 ;  /* 0x000000081300720c */ /* 0x0c0fe40003f24110 */
[----:B------:R-:W-:Y:S02]  /*05b0*/  LOP3.LUT R27, RZ, R3, RZ, 0x33, !PT ;  /* 0x00000003ff1b7212 */ /* 0x000fe400078e33ff */
[----:B------:R-:W-:Y:S02]  /*05c0*/  SEL R9, R12, R9, P1 ;  /* 0x000000090c097207 */ /* 0x000fe40000800000 */
[----:B------:R-:W-:Y:S02]  /*05d0*/  SEL R8, R19, R8, P1 ;  /* 0x0000000813087207 */ /* 0x000fe40000800000 */
[----:B------:R-:W-:-:S04]  /*05e0*/  IADD3 R26, P2, PT, R26, R9, RZ ;  /* 0x000000091a1a7210 */ /* 0x000fc80007f5e0ff */
[----:B------:R-:W-:Y:S01]  /*05f0*/  LOP3.LUT R9, R26, 0x18, RZ, 0xc0, !PT ;  /* 0x000000181a097812 */ /* 0x000fe200078ec0ff */
[----:B------:R-:W-:-:S03]  /*0600*/  IMAD.X R27, R27, 0x1, R8, P2 ;  /* 0x000000011b1b7824 */ /* 0x000fc600010e0608 */
[----:B------:R-:W-:-:S04]  /*0610*/  ISETP.NE.U32.AND P0, PT, R9, 0x18, PT ;  /* 0x000000180900780c */ /* 0x000fc80003f05070 */
[----:B------:R-:W-:-:S13]  /*0620*/  ISETP.NE.AND.EX P0, PT, RZ, RZ, PT, P0 ;  /* 0x000000ffff00720c */ /* 0x000fda0003f05300 */
[----:B------:R-:W-:Y:S05]  /*0630*/  @!P0 BRA `(.L_x_14) ;  /* 0x0000000000848947 */ /* 0x000fea0003800000 */
[----:B------:R-:W-:Y:S01]  /*0640*/  SHF.R.U64 R28, R26, 0x3, R27 ;  /* 0x000000031a1c7819 */ /* 0x000fe2000000121b */
[----:B------:R-:W-:Y:S01]  /*0650*/  HFMA2 R12, -RZ, RZ, 0, 0 ;  /* 0x00000000ff0c7431 */ /* 0x000fe200000001ff */
[----:B------:R-:W-:Y:S02]  /*0660*/  BSSY.RECONVERGENT B2, `(.L_x_15) ;  /* 0x000001d000027945 */ /* 0x000fe40003800200 */
[----:B------:R-:W-:-:S04]  /*0670*/  IADD3 R28, PT, PT, R28, 0x1, RZ ;  /* 0x000000011c1c7810 */ /* 0x000fc80007ffe0ff */
[----:B------:R-:W-:-:S07]  /*0680*/  LOP3.LUT R28, R28, 0x3, RZ, 0xc0, !PT ;  /* 0x000000031c1c7812 */ /* 0x000fce00078ec0ff */
.L_x_16:
[C---:B------:R-:W-:Y:S01]  /*0690*/  IMAD.WIDE R20, R13.reuse, 0x2, R16 ;  /* 0x000000020d147825 */ /* 0x040fe200078e0210 */
[----:B------:R-:W2:Y:S01]  /*06a0*/  LDG.E.U16.CONSTANT R9, desc[UR8][R16.64] ;  /* 0x0000000810097981 */ /* 0x000ea2000c1e9500 */
[----:B------:R-:W-:Y:S02]  /*06b0*/  MOV R18, R4 ;  /* 0x0000000400127202 */ /* 0x000fe40000000f00 */
[----:B------:R-:W-:Y:S01]  /*06c0*/  IMAD.MOV.U32 R19, RZ, RZ, R3 ;  /* 0x000000ffff137224 */ /* 0x000fe200078e0003 */
[----:B------:R0:W2:Y:S05]  /*06d0*/  LDG.E.U16.CONSTANT R8, desc[UR8][R20.64] ;  /* 0x0000000814087981 */ /* 0x0000aa000c1e9500 */
[----:B------:R-:W3:Y:S01]  /*06e0*/  LDG.E.64.CONSTANT R18, desc[UR8][R18.64] ;  /* 0x0000000812127981 */ /* 0x000ee2000c1e9b00 */
[----:B0-----:R-:W-:-:S05]  /*06f0*/  IMAD.WIDE R20, R13, 0x2, R20 ;  /* 0x000000020d147825 */ /* 0x001fca00078e0214 */
[----:B------:R-:W4:Y:S01]  /*0700*/  LDG.E.U16.CONSTANT R29, desc[UR8][R20.64] ;  /* 0x00000008141d7981 */ /* 0x000f22000c1e9500 */
[----:B------:R-:W-:-:S05]  /*0710*/  IMAD.WIDE R22, R13, 0x2, R20 ;  /* 0x000000020d167825 */ /* 0x000fca00078e0214 */
[----:B------:R-:W4:Y:S01]  /*0720*/  LDG.E.U16.CONSTANT R20, desc[UR8][R22.64] ;  /* 0x0000000816147981 */ /* 0x000f22000c1e9500 */
[----:B------:R-:W-:-:S04]  /*0730*/  IADD3 R28, P0, PT, R28, -0x1, RZ ;  /* 0xffffffff1c1c7810 */ /* 0x000fc80007f1e0ff */
[----:B------:R-:W-:Y:S02]  /*0740*/  IADD3.X R12, PT, PT, R12, -0x1, RZ, P0, !PT ;  /* 0xffffffff0c0c7810 */ /* 0x000fe400007fe4ff */
[----:B------:R-:W-:-:S04]  /*0750*/  ISETP.NE.U32.AND P0, PT, R28, RZ, PT ;  /* 0x000000ff1c00720c */ /* 0x000fc80003f05070 */
[----:B------:R-:W-:Y:S02]  /*0760*/  ISETP.NE.AND.EX P0, PT, R12, RZ, PT, P0 ;  /* 0x000000ff0c00720c */ /* 0x000fe40003f05300 */
[----:B------:R-:W-:Y:S02]  /*0770*/  IADD3 R4, P2, PT, R4, 0x8, RZ ;  /* 0x0000000804047810 */ /* 0x000fe40007f5e0ff */
[----:B------:R-:W-:-:S03]  /*0780*/  IADD3 R6, P1, PT, R6, 0x8, RZ ;  /* 0x0000000806067810 */ /* 0x000fc60007f3e0ff */
[----:B------:R-:W-:Y:S01]  /*0790*/  IMAD.X R3, RZ, RZ, R3, P2 ;  /* 0x000000ffff037224 */ /* 0x000fe200010e0603 */
[----:B------:R-:W-:Y:S02]  /*07a0*/  IADD3.X R5, PT, PT, RZ, R5, RZ, P1, !PT ;  /* 0x00000005ff057210 */ /* 0x000fe40000ffe4ff */
[----:B--2---:R-:W-:-:S05]  /*07b0*/  PRMT R9, R9, 0x5410, R8 ;  /* 0x0000541009097816 */ /* 0x004fca0000000008 */
[----:B---3--:R-:W-:Y:S01]  /*07c0*/  HFMA2 R2, R18, R9, R2 ;  /* 0x0000000912027231 */ /* 0x008fe20000000002 */
[----:B------:R-:W-:Y:S02]  /*07d0*/  MOV R8, R16 ;  /* 0x0000001000087202 */ /* 0x000fe40000000f00 */
[----:B------:R-:W-:Y:S01]  /*07e0*/  MOV R9, R17 ;  /* 0x0000001100097202 */ /* 0x000fe20000000f00 */
[----:B------:R-:W-:Y:S01]  /*07f0*/  IMAD.WIDE R16, R13, 0x2, R22 ;  /* 0x000000020d107825 */ /* 0x000fe200078e0216 */
[----:B----4-:R-:W-:-:S05]  /*0800*/  PRMT R29, R29, 0x5410, R20 ;  /* 0x000054101d1d7816 */ /* 0x010fca0000000014 */
[----:B------:R-:W-:Y:S01]  /*0810*/  HFMA2 R2, R19, R29, R2 ;  /* 0x0000001d13027231 */ /* 0x000fe20000000002 */
[----:B------:R-:W-:Y:S06]  /*0820*/  @P0 BRA `(.L_x_16) ;  /* 0xfffffffc00980947 */ /* 0x000fec000383ffff */
[----:B------:R-:W-:Y:S05]  /*0830*/  BSYNC.RECONVERGENT B2 ;  /* 0x0000000000027941 */ /* 0x000fea0003800200 */
.L_x_15:
[----:B------:R-:W-:-:S07]  /*0840*/  IMAD.WIDE R16, R13, 0x8, R8 ;  /* 0x000000080d107825 */ /* 0x000fce00078e0208 */
.L_x_14:
[----:B------:R-:W-:Y:S05]  /*0850*/  BSYNC.RECONVERGENT B1 ;  /* 0x0000000000017941 */ /* 0x000fea0003800200 */
.L_x_13:
[----:B------:R-:W-:Y:S02]  /*0860*/  ISETP.GE.U32.AND P0, PT, R26, 0x18, PT ;  /* 0x000000181a00780c */ /* 0x000fe40003f06070 */
[----:B------:R-:W-:Y:S02]  /*0870*/  MOV R20, R4 ;  /* 0x0000000400147202 */ /* 0x000fe40000000f00 */
[----:B------:R-:W-:Y:S02]  /*0880*/  ISETP.GE.U32.AND.EX P0, PT, R27, RZ, PT, P0 ;  /* 0x000000ff1b00720c */ /* 0x000fe40003f06100 */
[----:B------:R-:W-:-:S11]  /*0890*/  MOV R21, R3 ;  /* 0x0000000300157202 */ /* 0x000fd60000000f00 */
[----:B------:R-:W-:Y:S05]  /*08a0*/  @!P0 BRA `(.L_x_12) ;  /* 0x0000000400088947 */ /* 0x000fea0003800000 */
[----:B------:R-:W-:Y:S01]  /*08b0*/  BSSY.RECONVERGENT B1, `(.L_x_17) ;  /* 0x0000040000017945 */ /* 0x000fe20003800200 */
.L_x_18:
[C---:B------:R-:W-:Y:S01]  /*08c0*/  IMAD.WIDE R22, R13.reuse, 0x2, R16 ;  /* 0x000000020d167825 */ /* 0x040fe200078e0210 */
[----:B------:R-:W2:Y:S04]  /*08d0*/  LDG.E.U16.CONSTANT R29, desc[UR8][R16.64] ;  /* 0x00000008101d7981 */ /* 0x000ea8000c1e9500 */
[----:B------:R0:W2:Y:S01]  /*08e0*/  LDG.E.U16.CONSTANT R12, desc[UR8][R22.64] ;  /* 0x00000008160c7981 */ /* 0x0000a2000c1e9500 */
[----:B------:R-:W-:-:S03]  /*08f0*/  IMAD.WIDE R18, R13, 0x2, R22 ;  /* 0x000000020d127825 */ /* 0x000fc600078e0216 */
[----:B------:R-:W3:Y:S01]  /*0900*/  LDG.E.64.CONSTANT R8, desc[UR8][R20.64] ;  /* 0x0000000814087981 */ /* 0x000ee2000c1e9b00 */
[----:B0-----:R-:W-:-:S03]  /*0910*/  IMAD.WIDE R22, R13, 0x2, R18 ;  /* 0x000000020d167825 */ /* 0x001fc600078e0212 */
[----:B------:R-:W4:Y:S04]  /*0920*/  LDG.E.U16.CONSTANT R19, desc[UR8][R18.64] ;  /* 0x0000000812137981 */ /* 0x000f28000c1e9500 */
[----:B------:R0:W4:Y:S01]  /*0930*/  LDG.E.U16.CONSTANT R28, desc[UR8][R22.64] ;  /* 0x00000008161c7981 */ /* 0x000122000c1e9500 */
[----:B------:R-:W-:-:S04]  /*0940*/  IMAD.WIDE R26, R13, 0x2, R22 ;  /* 0x000000020d1a7825 */ /* 0x000fc800078e0216 */
[----:B0-----:R-:W-:Y:S02]  /*0950*/  IMAD.WIDE R22, R13, 0x2, R26 ;  /* 0x000000020d167825 */ /* 0x001fe400078e021a */
[----:B------:R4:W5:Y:S01]  /*0960*/  LDG.E.U16.CONSTANT R26, desc[UR8][R26.64] ;  /* 0x000000081a1a7981 */ /* 0x000962000c1e9500 */
[----:B--2---:R-:W-:-:S05]  /*0970*/  PRMT R29, R29, 0x5410, R12 ;  /* 0x000054101d1d7816 */ /* 0x004fca000000000c */
[----:B---3--:R-:W-:Y:S02]  /*0980*/  HFMA2 R8, R8, R29, R2 ;  /* 0x0000001d08087231 */ /* 0x008fe40000000002 */
[----:B------:R-:W5:Y:S01]  /*0990*/  LDG.E.U16.CONSTANT R2, desc[UR8][R22.64] ;  /* 0x0000000816027981 */ /* 0x000f62000c1e9500 */
[----:B----4-:R-:W-:Y:S01]  /*09a0*/  PRMT R27, R19, 0x5410, R28 ;  /* 0x00005410131b7816 */ /* 0x010fe2000000001c */
[C---:B------:R-:W-:Y:S02]  /*09b0*/  IMAD.WIDE R28, R13.reuse, 0x2, R22 ;  /* 0x000000020d1c7825 */ /* 0x040fe400078e0216 */
[----:B------:R-:W2:Y:S02]  /*09c0*/  LDG.E.64.CONSTANT R18, desc[UR8][R20.64+0x8] ;  /* 0x0000080814127981 */ /* 0x000ea4000c1e9b00 */
[----:B------:R-:W-:Y:S02]  /*09d0*/  HFMA2 R12, R9, R27, R8 ;  /* 0x0000001b090c7231 */ /* 0x000fe40000000008 */
[----:B------:R-:W-:-:S02]  /*09e0*/  IMAD.WIDE R8, R13, 0x2, R28 ;  /* 0x000000020d087825 */ /* 0x000fc400078e021c */
[----:B------:R-:W3:Y:S04]  /*09f0*/  LDG.E.U16.CONSTANT R28, desc[UR8][R28.64] ;  /* 0x000000081c1c7981 */ /* 0x000ee8000c1e9500 */
[----:B------:R0:W3:Y:S02]  /*0a00*/  LDG.E.U16.CONSTANT R23, desc[UR8][R8.64] ;  /* 0x0000000808177981 */ /* 0x0000e4000c1e9500 */
[----:B0-----:R-:W-:Y:S01]  /*0a10*/  IMAD.WIDE R8, R13, 0x2, R8 ;  /* 0x000000020d087825 */ /* 0x001fe200078e0208 */
[----:B-----5:R-:W-:-:S04]  /*0a20*/  PRMT R27, R26, 0x5410, R2 ;  /* 0x000054101a1b7816 */ /* 0x020fc80000000002 */
[----:B------:R3:W4:Y:S01]  /*0a30*/  LDG.E.U16.CONSTANT R2, desc[UR8][R8.64] ;  /* 0x0000000808027981 */ /* 0x000722000c1e9500 */
[----:B--2---:R-:W-:Y:S02]  /*0a40*/  HFMA2 R18, R18, R27, R12 ;  /* 0x0000001b12127231 */ /* 0x004fe4000000000c */
[----:B------:R-:W-:-:S05]  /*0a50*/  IMAD.WIDE R26, R13, 0x2, R8 ;  /* 0x000000020d1a7825 */ /* 0x000fca00078e0208 */
[----:B------:R0:W4:Y:S01]  /*0a60*/  LDG.E.U16.CONSTANT R12, desc[UR8][R26.64] ;  /* 0x000000081a0c7981 */ /* 0x000122000c1e9500 */
[----:B---3--:R-:W-:Y:S01]  /*0a70*/  PRMT R9, R28, 0x5410, R23 ;  /* 0x000054101c097816 */ /* 0x008fe20000000017 */
[----:B0-----:R-:W-:-:S04]  /*0a80*/  IMAD.WIDE R26, R13, 0x2, R26 ;  /* 0x000000020d1a7825 */ /* 0x001fc800078e021a */
[----:B------:R-:W-:Y:S02]  /*0a90*/  HFMA2 R9, R19, R9, R18 ;  /* 0x0000000913097231 */ /* 0x000fe40000000012 */
[----:B------:R-:W2:Y:S01]  /*0aa0*/  LDG.E.64.CONSTANT R18, desc[UR8][R20.64+0x10] ;  /* 0x0000100814127981 */ /* 0x000ea2000c1e9b00 */
[----:B------:R-:W-:-:S03]  /*0ab0*/  IMAD.WIDE R22, R13, 0x2, R26 ;  /* 0x000000020d167825 */ /* 0x000fc600078e021a */
[----:B------:R-:W3:Y:S04]  /*0ac0*/  LDG.E.U16.CONSTANT R27, desc[UR8][R26.64] ;  /* 0x000000081a1b7981 */ /* 0x000ee8000c1e9500 */
[----:B------:R0:W3:Y:S01]  /*0ad0*/  LDG.E.U16.CONSTANT R8, desc[UR8][R22.64] ;  /* 0x0000000816087981 */ /* 0x0000e2000c1e9500 */
[----:B------:R-:W-:-:S04]  /*0ae0*/  IMAD.WIDE R28, R13, 0x2, R22 ;  /* 0x000000020d1c7825 */ /* 0x000fc800078e0216 */
[----:B0-----:R-:W-:Y:S02]  /*0af0*/  IMAD.WIDE R22, R13, 0x2, R28 ;  /* 0x000000020d167825 */ /* 0x001fe400078e021c */
[----:B------:R-:W5:Y:S01]  /*0b00*/  LDG.E.U16.CONSTANT R28, desc[UR8][R28.64] ;  /* 0x000000081c1c7981 */ /* 0x000f62000c1e9500 */
[----:B----4-:R-:W-:-:S05]  /*0b10*/  PRMT R2, R2, 0x5410, R12 ;  /* 0x0000541002027816 */ /* 0x010fca000000000c */
[----:B--2---:R-:W-:Y:S02]  /*0b20*/  HFMA2 R9, R18, R2, R9 ;  /* 0x0000000212097231 */ /* 0x004fe40000000009 */
[----:B------:R0:W5:Y:S01]  /*0b30*/  LDG.E.U16.CONSTANT R2, desc[UR8][R22.64] ;  /* 0x0000000816027981 */ /* 0x000162000c1e9500 */
[----:B---3--:R-:W-:Y:S01]  /*0b40*/  PRMT R8, R27, 0x5410, R8 ;  /* 0x000054101b087816 */ /* 0x008fe20000000008 */
[----:B------:R-:W-:-:S04]  /*0b50*/  IMAD.WIDE R26, R13, 0x2, R22 ;  /* 0x000000020d1a7825 */ /* 0x000fc800078e0216 */
[----:B0-----:R-:W-:Y:S02]  /*0b60*/  HFMA2 R23, R19, R8, R9 ;  /* 0x0000000813177231 */ /* 0x001fe40000000009 */
[----:B------:R0:W2:Y:S01]  /*0b70*/  LDG.E.64.CONSTANT R8, desc[UR8][R20.64+0x18] ;  /* 0x0000180814087981 */ /* 0x0000a2000c1e9b00 */
[----:B------:R-:W-:-:S03]  /*0b80*/  IMAD.WIDE R18, R13, 0x2, R26 ;  /* 0x000000020d127825 */ /* 0x000fc600078e021a */
[----:B------:R-:W3:Y:S04]  /*0b90*/  LDG.E.U16.CONSTANT R26, desc[UR8][R26.64] ;  /* 0x000000081a1a7981 */ /* 0x000ee8000c1e9500 */
[----:B------:R-:W3:Y:S01]  /*0ba0*/  LDG.E.U16.CONSTANT R12, desc[UR8][R18.64] ;  /* 0x00000008120c7981 */ /* 0x000ee2000c1e9500 */
[----:B------:R-:W-:-:S04]  /*0bb0*/  IADD3 R6, P0, PT, R6, 0x20, RZ ;  /* 0x0000002006067810 */ /* 0x000fc80007f1e0ff */
[----:B------:R-:W-:Y:S02]  /*0bc0*/  IADD3.X R5, PT, PT, RZ, R5, RZ, P0, !PT ;  /* 0x00000005ff057210 */ /* 0x000fe400007fe4ff */
[----:B------:R-:W-:-:S04]  /*0bd0*/  ISETP.GT.U32.AND P0, PT, R6, R25, PT ;  /* 0x000000190600720c */ /* 0x000fc80003f04070 */
[----:B------:R-:W-:Y:S02]  /*0be0*/  ISETP.GT.U32.AND.EX P0, PT, R5, R24, PT, P0 ;  /* 0x000000180500720c */ /* 0x000fe40003f04100 */
[----:B0-----:R-:W-:Y:S02]  /*0bf0*/  IADD3 R20, P2, PT, R20, 0x20, RZ ;  /* 0x0000002014147810 */ /* 0x001fe40007f5e0ff */
[----:B------:R-:W-:-:S03]  /*0c00*/  IADD3 R4, P1, PT, R4, 0x20, RZ ;  /* 0x0000002004047810 */ /* 0x000fc60007f3e0ff */
[----:B------:R-:W-:Y:S01]  /*0c10*/  IMAD.X R21, RZ, RZ, R21, P2 ;  /* 0x000000ffff157224 */ /* 0x000fe200010e0615 */
[----:B------:R-:W-:Y:S02]  /*0c20*/  IADD3.X R3, PT, PT, RZ, R3, RZ, P1, !PT ;  /* 0x00000003ff037210 */ /* 0x000fe40000ffe4ff */
[----:B-----5:R-:W-:-:S05]  /*0c30*/  PRMT R2, R28, 0x5410, R2 ;  /* 0x000054101c027816 */ /* 0x020fca0000000002 */
[----:B--2---:R-:W-:Y:S01]  /*0c40*/  HFMA2 R23, R8, R2, R23 ;  /* 0x0000000208177231 */ /* 0x004fe20000000017 */
[----:B------:R-:W-:Y:S02]  /*0c50*/  MOV R8, R16 ;  /* 0x0000001000087202 */ /* 0x000fe40000000f00 */
[----:B---3--:R-:W-:-:S05]  /*0c60*/  PRMT R2, R26, 0x5410, R12 ;  /* 0x000054101a027816 */ /* 0x008fca000000000c */
[----:B------:R-:W-:Y:S01]  /*0c70*/  HFMA2 R2, R9, R2, R23 ;  /* 0x0000000209027231 */ /* 0x000fe20000000017 */
[----:B------:R-:W-:Y:S01]  /*0c80*/  MOV R9, R17 ;  /* 0x0000001100097202 */ /* 0x000fe20000000f00 */
[----:B------:R-:W-:Y:S01]  /*0c90*/  IMAD.WIDE R16, R13, 0x2, R18 ;  /* 0x000000020d107825 */ /* 0x000fe200078e0212 */
[----:B------:R-:W-:Y:S06]  /*0ca0*/  @!P0 BRA `(.L_x_18) ;  /* 0xfffffffc00048947 */ /* 0x000fec000383ffff */
[----:B------:R-:W-:Y:S05]  /*0cb0*/  BSYNC.RECONVERGENT B1 ;  /* 0x0000000000017941 */ /* 0x000fea0003800200 */
.L_x_17:
[----:B------:R-:W-:-:S07]  /*0cc0*/  IMAD.WIDE R16, R13, 0x20, R8 ;  /* 0x000000200d107825 */ /* 0x000fce00078e0208 */
.L_x_12:
[----:B------:R-:W-:Y:S05]  /*0cd0*/  BSYNC.RECONVERGENT B0 ;  /* 0x0000000000007941 */ /* 0x000fea0003800200 */
.L_x_11:
[----:B------:R-:W-:Y:S01]  /*0ce0*/  ISETP.GE.U32.AND P0, PT, R6, R14, PT ;  /* 0x0000000e0600720c */ /* 0x000fe20003f06070 */
[----:B------:R-:W-:Y:S01]  /*0cf0*/  BSSY.RECONVERGENT B0, `(.L_x_19) ;  /* 0x00000de000007945 */ /* 0x000fe20003800200 */
[----:B------:R-:W-:Y:S02]  /*0d00*/  HADD2 R2, R2.H0_H0, R2.H1_H1 ;  /* 0x3000000202027230 */ /* 0x000fe40000000800 */
[----:B------:R-:W-:-:S13]  /*0d10*/  ISETP.GE.U32.AND.EX P0, PT, R5, R15, PT, P0 ;  /* 0x0000000f0500720c */ /* 0x000fda0003f06100 */
[----:B------:R-:W-:Y:S05]  /*0d20*/  @P0 BRA `(.L_x_20) ;  /* 0x0000000c00680947 */ /* 0x000fea0003800000 */
[----:B------:R-:W-:Y:S01]  /*0d30*/  IADD3 R9, P0, PT, R4, 0x2, RZ ;  /* 0x0000000204097810 */ /* 0x000fe20007f1e0ff */
[----:B------:R-:W-:Y:S01]  /*0d40*/  BSSY.RECONVERGENT B1, `(.L_x_21) ;  /* 0x0000025000017945 */ /* 0x000fe20003800200 */
[----:B------:R-:W-:Y:S02]  /*0d50*/  LOP3.LUT R4, RZ, R4, RZ, 0x33, !PT ;  /* 0x00000004ff047212 */ /* 0x000fe400078e33ff */
[----:B------:R-:W-:Y:S01]  /*0d60*/  ISETP.GT.U32.AND P1, PT, R14, R9, PT ;  /* 0x000000090e00720c */ /* 0x000fe20003f24070 */
[----:B------:R-:W-:Y:S01]  /*0d70*/  IMAD.X R19, RZ, RZ, R3, P0 ;  /* 0x000000ffff137224 */ /* 0x000fe200000e0603 */
[----:B------:R-:W-:-:S04]  /*0d80*/  LOP3.LUT R3, RZ, R3, RZ, 0x33, !PT ;  /* 0x00000003ff037212 */ /* 0x000fc800078e33ff */
[----:B------:R-:W-:-:S04]  /*0d90*/  ISETP.GT.U32.AND.EX P1, PT, R15, R19, PT, P1 ;  /* 0x000000130f00720c */ /* 0x000fc80003f24110 */
[----:B------:R-:W-:-:S04]  /*0da0*/  SEL R9, R14, R9, P1 ;  /* 0x000000090e097207 */ /* 0x000fc80000800000 */
[----:B------:R-:W-:-:S04]  /*0db0*/  IADD3 R4, P2, PT, R4, R9, RZ ;  /* 0x0000000904047210 */ /* 0x000fc80007f5e0ff */
[----:B------:R-:W-:-:S04]  /*0dc0*/  LOP3.LUT R8, R4, 0x6, RZ, 0xc0, !PT ;  /* 0x0000000604087812 */ /* 0x000fc800078ec0ff */
[----:B------:R-:W-:Y:S02]  /*0dd0*/  ISETP.NE.U32.AND P0, PT, R8, 0x6, PT ;  /* 0x000000060800780c */ /* 0x000fe40003f05070 */
[----:B------:R-:W-:Y:S02]  /*0de0*/  SEL R8, R15, R19, P1 ;  /* 0x000000130f087207 */ /* 0x000fe40000800000 */
[----:B------:R-:W-:Y:S02]  /*0df0*/  ISETP.NE.AND.EX P0, PT, RZ, RZ, PT, P0 ;  /* 0x000000ffff00720c */ /* 0x000fe40003f05300 */
[----:B------:R-:W-:-:S11]  /*0e00*/  IADD3.X R19, PT, PT, R3, R8, RZ, P2, !PT ;  /* 0x0000000803137210 */ /* 0x000fd600017fe4ff */
[----:B------:R-:W-:Y:S05]  /*0e10*/  @!P0 BRA `(.L_x_22) ;  /* 0x00000000005c8947 */ /* 0x000fea0003800000 */
[----:B------:R-:W-:Y:S01]  /*0e20*/  SHF.R.U64 R12, R4, 0x1, R19 ;  /* 0x00000001040c7819 */ /* 0x000fe20000001213 */
[----:B------:R-:W-:Y:S01]  /*0e30*/  HFMA2 R18, -RZ, RZ, 0, 0 ;  /* 0x00000000ff127431 */ /* 0x000fe200000001ff */
[----:B------:R-:W-:Y:S01]  /*0e40*/  BSSY.RECONVERGENT B2, `(.L_x_22) ;  /* 0x0000014000027945 */ /* 0x000fe20003800200 */
[----:B------:R-:W-:Y:S01]  /*0e50*/  MOV R8, R20 ;  /* 0x0000001400087202 */ /* 0x000fe20000000f00 */
[----:B------:R-:W-:Y:S01]  /*0e60*/  IMAD.MOV.U32 R9, RZ, RZ, R21 ;  /* 0x000000ffff097224 */ /* 0x000fe200078e0015 */
[----:B------:R-:W-:-:S04]  /*0e70*/  IADD3 R12, PT, PT, R12, 0x1, RZ ;  /* 0x000000010c0c7810 */ /* 0x000fc80007ffe0ff */
[----:B------:R-:W-:-:S07]  /*0e80*/  LOP3.LUT R12, R12, 0x3, RZ, 0xc0, !PT ;  /* 0x000000030c0c7812 */ /* 0x000fce00078ec0ff */
.L_x_23:
[----:B------:R0:W2:Y:S04]  /*0e90*/  LDG.E.U16.CONSTANT R21, desc[UR8][R16.64] ;  /* 0x0000000810157981 */ /* 0x0000a8000c1e9500 */
[----:B------:R1:W2:Y:S01]  /*0ea0*/  LDG.E.U16 R3, desc[UR8][R8.64] ;  /* 0x0000000808037981 */ /* 0x0002a2000c1e1500 */
[----:B------:R-:W-:Y:S02]  /*0eb0*/  IADD3 R12, P0, PT, R12, -0x1, RZ ;  /* 0xffffffff0c0c7810 */ /* 0x000fe40007f1e0ff */
[----:B------:R-:W-:Y:S02]  /*0ec0*/  IADD3 R20, P2, PT, R8, 0x2, RZ ;  /* 0x0000000208147810 */ /* 0x000fe40007f5e0ff */
[----:B------:R-:W-:Y:S01]  /*0ed0*/  IADD3.X R18, PT, PT, R18, -0x1, RZ, P0, !PT ;  /* 0xffffffff12127810 */ /* 0x000fe200007fe4ff */
[----:B0-----:R-:W-:Y:S01]  /*0ee0*/  IMAD.WIDE R16, R13, 0x2, R16 ;  /* 0x000000020d107825 */ /* 0x001fe200078e0210 */
[----:B------:R-:W-:-:S02]  /*0ef0*/  ISETP.NE.U32.AND P0, PT, R12, RZ, PT ;  /* 0x000000ff0c00720c */ /* 0x000fc40003f05070 */
[----:B------:R-:W-:Y:S01]  /*0f00*/  IADD3 R6, P1, PT, R6, 0x2, RZ ;  /* 0x0000000206067810 */ /* 0x000fe20007f3e0ff */
[----:B-1----:R-:W-:Y:S01]  /*0f10*/  IMAD.MOV.U32 R8, RZ, RZ, R20 ;  /* 0x000000ffff087224 */ /* 0x002fe200078e0014 */
[----:B------:R-:W-:Y:S02]  /*0f20*/  ISETP.NE.AND.EX P0, PT, R18, RZ, PT, P0 ;  /* 0x000000ff1200720c */ /* 0x000fe40003f05300 */
[----:B------:R-:W-:Y:S01]  /*0f30*/  IADD3.X R5, PT, PT, RZ, R5, RZ, P1, !PT ;  /* 0x00000005ff057210 */ /* 0x000fe20000ffe4ff */
[----:B--2---:R-:W-:Y:S01]  /*0f40*/  HFMA2 R2, R3.H0_H0, R21.H0_H0, R2.H0_H0 ;  /* 0x2000001503027231 */ /* 0x004fe20000040802 */
[----:B------:R-:W-:-:S04]  /*0f50*/  IADD3.X R21, PT, PT, RZ, R9, RZ, P2, !PT ;  /* 0x00000009ff157210 */ /* 0x000fc800017fe4ff */
[----:B------:R-:W-:-:S05]  /*0f60*/  MOV R9, R21 ;  /* 0x0000001500097202 */ /* 0x000fca0000000f00 */
[----:B------:R-:W-:Y:S05]  /*0f70*/  @P0 BRA `(.L_x_23) ;  /* 0xfffffffc00c40947 */ /* 0x000fea000383ffff */
[----:B------:R-:W-:Y:S05]  /*0f80*/  BSYNC.RECONVERGENT B2 ;  /* 0x0000000000027941 */ /* 0x000fea0003800200 */
.L_x_22:
[----:B------:R-:W-:Y:S05]  /*0f90*/  BSYNC.RECONVERGENT B1 ;  /* 0x0000000000017941 */ /* 0x000fea0003800200 */
.L_x_21:
[----:B------:R-:W-:-:S04]  /*0fa0*/  ISETP.GE.U32.AND P0, PT, R4, 0x6, PT ;  /* 0x000000060400780c */ /* 0x000fc80003f06070 */
[----:B------:R-:W-:-:S13]  /*0fb0*/  ISETP.GE.U32.AND.EX P0, PT, R19, RZ, PT, P0 ;  /* 0x000000ff1300720c */ /* 0x000fda0003f06100 */
[----:B------:R-:W-:Y:S05]  /*0fc0*/  @!P0 BRA `(.L_x_20) ;  /* 0x0000000800c08947 */ /* 0x000fea0003800000 */
[----:B------:R-:W-:Y:S01]  /*0fd0*/  ISETP.GE.U32.AND P1, PT, R6, R14, PT ;  /* 0x0000000e0600720c */ /* 0x000fe20003f26070 */
[----:B------:R-:W-:Y:S01]  /*0fe0*/  BSSY.RECONVERGENT B1, `(.L_x_24) ;  /* 0x000001a000017945 */ /* 0x000fe20003800200 */
[----:B------:R-:W-:Y:S02]  /*0ff0*/  PLOP3.LUT P0, PT, PT, PT, PT, 0x80, 0x8 ;  /* 0x000000000008781c */ /* 0x000fe40003f0f070 */
[----:B------:R-:W-:-:S13]  /*1000*/  ISETP.GE.U32.AND.EX P1, PT, R5, R15, PT, P1 ;  /* 0x0000000f0500720c */ /* 0x000fda0003f26110 */
[----:B------:R-:W-:Y:S05]  /*1010*/  @!P1 BRA `(.L_x_25) ;  /* 0x0000000000589947 */ /* 0x000fea0003800000 */
[C---:B------:R-:W-:Y:S01]  /*1020*/  IMAD.WIDE R22, R13.reuse, 0x2, R16 ;  /* 0x000000020d167825 */ /* 0x040fe200078e0210 */
[----:B------:R-:W2:Y:S04]  /*1030*/  LDG.E.U16 R3, desc[UR8][R20.64] ;  /* 0x0000000814037981 */ /* 0x000ea8000c1e1500 */
[----:B------:R-:W2:Y:S01]  /*1040*/  LDG.E.U16.CONSTANT R16, desc[UR8][R16.64] ;  /* 0x0000000810107981 */ /* 0x000ea2000c1e9500 */
[----:B------:R-:W-:-:S03]  /*1050*/  IMAD.WIDE R18, R13, 0x2, R22 ;  /* 0x000000020d127825 */ /* 0x000fc600078e0216 */
[----:B------:R-:W3:Y:S04]  /*1060*/  LDG.E.U16.CONSTANT R12, desc[UR8][R22.64] ;  /* 0x00000008160c7981 */ /* 0x000ee8000c1e9500 */
[----:B------:R-:W3:Y:S01]  /*1070*/  LDG.E.U16 R4, desc[UR8][R20.64+0x2] ;  /* 0x0000020814047981 */ /* 0x000ee2000c1e1500 */
[----:B------:R-:W-:-:S03]  /*1080*/  IMAD.WIDE R8, R13, 0x2, R18 ;  /* 0x000000020d087825 */ /* 0x000fc600078e0212 */
[----:B------:R-:W4:Y:S04]  /*1090*/  LDG.E.U16 R24, desc[UR8][R20.64+0x4] ;  /* 0x0000040814187981 */ /* 0x000f28000c1e1500 */
[----:B------:R-:W4:Y:S04]  /*10a0*/  LDG.E.U16.CONSTANT R25, desc[UR8][R18.64] ;  /* 0x0000000812197981 */ /* 0x000f28000c1e9500 */
[----:B------:R0:W5:Y:S04]  /*10b0*/  LDG.E.U16 R26, desc[UR8][R20.64+0x6] ;  /* 0x00000608141a7981 */ /* 0x000168000c1e1500 */
[----:B------:R-:W5:Y:S01]  /*10c0*/  LDG.E.U16.CONSTANT R27, desc[UR8][R8.64] ;  /* 0x00000008081b7981 */ /* 0x000f62000c1e9500 */
[----:B------:R-:W-:-:S02]  /*10d0*/  IADD3 R6, P1, PT, R6, 0x8, RZ ;  /* 0x0000000806067810 */ /* 0x000fc40007f3e0ff */
[----:B------:R-:W-:Y:S02]  /*10e0*/  PLOP3.LUT P0, PT, PT, PT, PT, 0x8, 0x80 ;  /* 0x000000000080781c */ /* 0x000fe40003f0e170 */
[----:B------:R-:W-:Y:S01]  /*10f0*/  IADD3.X R5, PT, PT, RZ, R5, RZ, P1, !PT ;  /* 0x00000005ff057210 */ /* 0x000fe20000ffe4ff */
[----:B--2---:R-:W-:-:S04]  /*1100*/  HFMA2 R3, R3.H0_H0, R16.H0_H0, R2.H0_H0 ;  /* 0x2000001003037231 */ /* 0x004fc80000040802 */
[----:B---3--:R-:W-:Y:S01]  /*1110*/  HFMA2 R3, R4.H0_H0, R12.H0_H0, R3.H0_H0 ;  /* 0x2000000c04037231 */ /* 0x008fe20000040803 */
[----:B------:R-:W-:Y:S01]  /*1120*/  IADD3 R4, P2, PT, R20, 0x8, RZ ;  /* 0x0000000814047810 */ /* 0x000fe20007f5e0ff */
[----:B------:R-:W-:-:S04]  /*1130*/  IMAD.WIDE R16, R13, 0x2, R8 ;  /* 0x000000020d107825 */ /* 0x000fc800078e0208 */
[----:B----4-:R-:W-:Y:S01]  /*1140*/  HFMA2 R3, R24.H0_H0, R25.H0_H0, R3.H0_H0 ;  /* 0x2000001918037231 */ /* 0x010fe20000040803 */
[----:B0-----:R-:W-:Y:S01]  /*1150*/  IADD3.X R21, PT, PT, RZ, R21, RZ, P2, !PT ;  /* 0x00000015ff157210 */ /* 0x001fe200017fe4ff */
[----:B------:R-:W-:Y:S02]  /*1160*/  IMAD.MOV.U32 R20, RZ, RZ, R4 ;  /* 0x000000ffff147224 */ /* 0x000fe400078e0004 */
[----:B-----5:R-:W-:-:S07]  /*1170*/  HFMA2 R2, R26.H0_H0, R27.H0_H0, R3.H0_H0 ;  /* 0x2000001b1a027231 */ /* 0x020fce0000040803 */
.L_x_25:
[----:B------:R-:W-:Y:S05]  /*1180*/  BSYNC.RECONVERGENT B1 ;  /* 0x0000000000017941 */ /* 0x000fea0003800200 */
.L_x_24:
[CC--:B------:R-:W-:Y:S01]  /*1190*/  IADD3 R3, P3, PT, R14.reuse, -R6.reuse, RZ ;  /* 0x800000060e037210 */ /* 0x0c0fe20007f7e0ff */
[----:B------:R-:W-:Y:S01]  /*11a0*/  BSSY.RECONVERGENT B1, `(.L_x_26) ;  /* 0x0000052000017945 */ /* 0x000fe20003800200 */
[----:B------:R-:W-:Y:S02]  /*11b0*/  ISETP.GT.U32.AND P2, PT, R14, R6, PT ;  /* 0x000000060e00720c */ /* 0x000fe40003f44070 */
[----:B------:R-:W-:Y:S02]  /*11c0*/  ISETP.LE.U32.AND P1, PT, R3, 0x18, PT ;  /* 0x000000180300780c */ /* 0x000fe40003f23070 */
[CC--:B------:R-:W-:Y:S02]  /*11d0*/  ISETP.GT.U32.AND.EX P2, PT, R15.reuse, R5.reuse, PT, P2 ;  /* 0x000000050f00720c */ /* 0x0c0fe40003f44120 */
[----:B------:R-:W-:-:S04]  /*11e0*/  IADD3.X R3, PT, PT, R15, ~R5, RZ, P3, !PT ;  /* 0x800000050f037210 */ /* 0x000fc80001ffe4ff */
[----:B------:R-:W-:-:S13]  /*11f0*/  ISETP.LE.U32.OR.EX P1, PT, R3, RZ, !P2, P1 ;  /* 0x000000ff0300720c */ /* 0x000fda0005723510 */
[----:B------:R-:W-:Y:S05]  /*1200*/  @P1 BRA `(.L_x_27) ;  /* 0x00000004002c1947 */ /* 0x000fea0003800000 */
[----:B------:R-:W-:Y:S02]  /*1210*/  IADD3 R3, P1, PT, R14, -0x18, RZ ;  /* 0xffffffe80e037810 */ /* 0x000fe40007f3e0ff */
[----:B------:R-:W-:Y:S02]  /*1220*/  PLOP3.LUT P0, PT, PT, PT, PT, 0x8, 0x80 ;  /* 0x000000000080781c */ /* 0x000fe40003f0e170 */
[----:B------:R-:W-:-:S11]  /*1230*/  IADD3.X R4, PT, PT, R15, -0x1, RZ, P1, !PT ;  /* 0xffffffff0f047810 */ /* 0x000fd60000ffe4ff */
.L_x_28:
[----:B------:R-:W2:Y:S04]  /*1240*/  LDG.E.U16 R29, desc[UR8][R20.64] ;  /* 0x00000008141d7981 */ /* 0x000ea8000c1e1500 */
[----:B------:R0:W2:Y:S04]  /*1250*/  LDG.E.U16.CONSTANT R18, desc[UR8][R16.64] ;  /* 0x0000000810127981 */ /* 0x0000a8000c1e9500 */
[----:B------:R-:W3:Y:S04]  /*1260*/  LDG.E.U16 R8, desc[UR8][R20.64+0x2] ;  /* 0x0000020814087981 */ /* 0x000ee8000c1e1500 */
[----:B------:R-:W4:Y:S01]  /*1270*/  LDG.E.U16 R12, desc[UR8][R20.64+0x4] ;  /* 0x00000408140c7981 */ /* 0x000f22000c1e1500 */
[----:B0-----:R-:W-:-:S03]  /*1280*/  IMAD.WIDE R16, R13, 0x2, R16 ;  /* 0x000000020d107825 */ /* 0x001fc600078e0210 */
[----:B------:R-:W5:Y:S04]  /*1290*/  LDG.E.U16 R28, desc[UR8][R20.64+0x6] ;  /* 0x00000608141c7981 */ /* 0x000f68000c1e1500 */
[----:B------:R0:W3:Y:S01]  /*12a0*/  LDG.E.U16.CONSTANT R9, desc[UR8][R16.64] ;  /* 0x0000000810097981 */ /* 0x0000e2000c1e9500 */
[----:B------:R-:W-:-:S05]  /*12b0*/  IMAD.WIDE R22, R13, 0x2, R16 ;  /* 0x000000020d167825 */ /* 0x000fca00078e0210 */
[----:B------:R-:W4:Y:S01]  /*12c0*/  LDG.E.U16.CONSTANT R19, desc[UR8][R22.64] ;  /* 0x0000000816137981 */ /* 0x000f22000c1e9500 */
[----:B------:R-:W-:-:S04]  /*12d0*/  IMAD.WIDE R24, R13, 0x2, R22 ;  /* 0x000000020d187825 */ /* 0x000fc800078e0216 */
[C---:B------:R-:W-:Y:S01]  /*12e0*/  IMAD.WIDE R26, R13.reuse, 0x2, R24 ;  /* 0x000000020d1a7825 */ /* 0x040fe200078e0218 */
[----:B------:R-:W5:Y:S03]  /*12f0*/  LDG.E.U16.CONSTANT R23, desc[UR8][R24.64] ;  /* 0x0000000818177981 */ /* 0x000f66000c1e9500 */
[----:B0-----:R-:W-:-:S05]  /*1300*/  IMAD.WIDE R16, R13, 0x2, R26 ;  /* 0x000000020d107825 */ /* 0x001fca00078e021a */
[----:B------:R4:W5:Y:S04]  /*1310*/  LDG.E.U16.CONSTANT R22, desc[UR8][R16.64] ;  /* 0x0000000810167981 */ /* 0x000968000c1e9500 */
[----:B------:R-:W5:Y:S04]  /*1320*/  LDG.E.U16 R25, desc[UR8][R20.64+0xa] ;  /* 0x00000a0814197981 */ /* 0x000f68000c1e1500 */
[----:B------:R-:W5:Y:S01]  /*1330*/  LDG.E.U16 R24, desc[UR8][R20.64+0xc] ;  /* 0x00000c0814187981 */ /* 0x000f62000c1e1500 */
[----:B--2---:R-:W-:-:S03]  /*1340*/  HFMA2 R18, R29.H0_H0, R18.H0_H0, R2.H0_H0 ;  /* 0x200000121d127231 */ /* 0x004fc60000040802 */
[----:B------:R-:W2:Y:S04]  /*1350*/  LDG.E.U16 R29, desc[UR8][R20.64+0x8] ;  /* 0x00000808141d7981 */ /* 0x000ea8000c1e1500 */
[----:B------:R0:W2:Y:S01]  /*1360*/  LDG.E.U16.CONSTANT R2, desc[UR8][R26.64] ;  /* 0x000000081a027981 */ /* 0x0000a2000c1e9500 */
[----:B---3--:R-:W-:Y:S02]  /*1370*/  HFMA2 R18, R8.H0_H0, R9.H0_H0, R18.H0_H0 ;  /* 0x2000000908127231 */ /* 0x008fe40000040812 */
[----:B------:R-:W-:-:S04]  /*1380*/  IMAD.WIDE R8, R13, 0x2, R16 ;  /* 0x000000020d087825 */ /* 0x000fc800078e0210 */
[----:B----4-:R-:W-:Y:S02]  /*1390*/  HFMA2 R17, R12.H0_H0, R19.H0_H0, R18.H0_H0 ;  /* 0x200000130c117231 */ /* 0x010fe40000040812 */
[C---:B------:R-:W-:Y:S01]  /*13a0*/  IMAD.WIDE R18, R13.reuse, 0x2, R8 ;  /* 0x000000020d127825 */ /* 0x040fe200078e0208 */
[----:B------:R2:W3:Y:S03]  /*13b0*/  LDG.E.U16.CONSTANT R12, desc[UR8][R8.64] ;  /* 0x00000008080c7981 */ /* 0x0004e6000c1e9500 */
[----:B0-----:R-:W-:-:S04]  /*13c0*/  IMAD.WIDE R26, R13, 0x2, R18 ;  /* 0x000000020d1a7825 */ /* 0x001fc800078e0212 */
[----:B-----5:R-:W-:Y:S02]  /*13d0*/  HFMA2 R17, R28.H0_H0, R23.H0_H0, R17.H0_H0 ;  /* 0x200000171c117231 */ /* 0x020fe40000040811 */
[----:B------:R-:W4:Y:S04]  /*13e0*/  LDG.E.U16 R28, desc[UR8][R20.64+0xe] ;  /* 0x00000e08141c7981 */ /* 0x000f28000c1e1500 */
[----:B------:R0:W4:Y:S01]  /*13f0*/  LDG.E.U16.CONSTANT R23, desc[UR8][R18.64] ;  /* 0x0000000812177981 */ /* 0x000122000c1e9500 */
[----:B--2---:R-:W-:Y:S02]  /*1400*/  HFMA2 R9, R29.H0_H0, R2.H0_H0, R17.H0_H0 ;  /* 0x200000021d097231 */ /* 0x004fe40000040811 */
[----:B------:R-:W-:Y:S01]  /*1410*/  IMAD.WIDE R16, R13, 0x2, R26 ;  /* 0x000000020d107825 */ /* 0x000fe200078e021a */
[----:B------:R-:W2:Y:S04]  /*1420*/  LDG.E.U16 R29, desc[UR8][R20.64+0x10] ;  /* 0x00001008141d7981 */ /* 0x000ea8000c1e1500 */
[----:B------:R-:W2:Y:S01]  /*1430*/  LDG.E.U16.CONSTANT R2, desc[UR8][R26.64] ;  /* 0x000000081a027981 */ /* 0x000ea2000c1e9500 */
[----:B------:R-:W-:-:S02]  /*1440*/  HFMA2 R22, R25.H0_H0, R22.H0_H0, R9.H0_H0 ;  /* 0x2000001619167231 */ /* 0x000fc40000040809 */
[C---:B------:R-:W-:Y:S01]  /*1450*/  IMAD.WIDE R8, R13.reuse, 0x2, R16 ;  /* 0x000000020d087825 */ /* 0x040fe200078e0210 */
[----:B------:R-:W5:Y:S04]  /*1460*/  LDG.E.U16 R25, desc[UR8][R20.64+0x12] ;  /* 0x0000120814197981 */ /* 0x000f68000c1e1500 */
[----:B------:R-:W5:Y:S04]  /*1470*/  LDG.E.U16.CONSTANT R26, desc[UR8][R16.64] ;  /* 0x00000008101a7981 */ /* 0x000f68000c1e9500 */
[----:B------:R-:W5:Y:S04]  /*1480*/  LDG.E.U16 R27, desc[UR8][R20.64+0x1e] ;  /* 0x00001e08141b7981 */ /* 0x000f68000c1e1500 */
[----:B------:R-:W5:Y:S04]  /*1490*/  LDG.E.U16 R17, desc[UR8][R20.64+0x14] ;  /* 0x0000140814117981 */ /* 0x000f68000c1e1500 */
[----:B------:R1:W5:Y:S01]  /*14a0*/  LDG.E.U16.CONSTANT R16, desc[UR8][R8.64] ;  /* 0x0000000808107981 */ /* 0x000362000c1e9500 */
[----:B0-----:R-:W-:-:S04]  /*14b0*/  IMAD.WIDE R18, R13, 0x2, R8 ;  /* 0x000000020d127825 */ /* 0x001fc800078e0208 */
[----:B---3--:R-:W-:Y:S02]  /*14c0*/  HFMA2 R12, R24.H0_H0, R12.H0_H0, R22.H0_H0 ;  /* 0x2000000c180c7231 */ /* 0x008fe40000040816 */
[----:B------:R-:W3:Y:S02]  /*14d0*/  LDG.E.U16 R24, desc[UR8][R20.64+0x1a] ;  /* 0x00001a0814187981 */ /* 0x000ee4000c1e1500 */
[----:B----4-:R-:W-:Y:S02]  /*14e0*/  HFMA2 R12, R28.H0_H0, R23.H0_H0, R12.H0_H0 ;  /* 0x200000171c0c7231 */ /* 0x010fe4000004080c */
[----:B------:R-:W-:Y:S02]  /*14f0*/  IMAD.WIDE R22, R13, 0x2, R18 ;  /* 0x000000020d167825 */ /* 0x000fe400078e0212 */
[----:B------:R-:W4:Y:S02]  /*1500*/  LDG.E.U16.CONSTANT R19, desc[UR8][R18.64] ;  /* 0x0000000812137981 */ /* 0x000f24000c1e9500 */
[----:B--2---:R-:W-:-:S02]  /*1510*/  HFMA2 R12, R29.H0_H0, R2.H0_H0, R12.H0_H0 ;  /* 0x200000021d0c7231 */ /* 0x004fc4000004080c */
[C---:B------:R-:W-:Y:S01]  /*1520*/  IMAD.WIDE R28, R13.reuse, 0x2, R22 ;  /* 0x000000020d1c7825 */ /* 0x040fe200078e0216 */
[----:B------:R-:W4:Y:S04]  /*1530*/  LDG.E.U16 R2, desc[UR8][R20.64+0x16] ;  /* 0x0000160814027981 */ /* 0x000f28000c1e1500 */
[----:B------:R0:W2:Y:S01]  /*1540*/  LDG.E.U16.CONSTANT R23, desc[UR8][R22.64] ;  /* 0x0000000816177981 */ /* 0x0000a2000c1e9500 */
[----:B-1----:R-:W-:-:S04]  /*1550*/  IMAD.WIDE R8, R13, 0x2, R28 ;  /* 0x000000020d087825 */ /* 0x002fc800078e021c */
[----:B-----5:R-:W-:Y:S01]  /*1560*/  HFMA2 R25, R25.H0_H0, R26.H0_H0, R12.H0_H0 ;  /* 0x2000001a19197231 */ /* 0x020fe2000004080c */
[----:B------:R-:W3:Y:S04]  /*1570*/  LDG.E.U16.CONSTANT R29, desc[UR8][R28.64] ;  /* 0x000000081c1d7981 */ /* 0x000ee8000c1e9500 */
[----:B------:R-:W2:Y:S04]  /*1580*/  LDG.E.U16 R12, desc[UR8][R20.64+0x18] ;  /* 0x00001808140c7981 */ /* 0x000ea8000c1e1500 */
[----:B------:R-:W5:Y:S01]  /*1590*/  LDG.E.U16 R26, desc[UR8][R20.64+0x1c] ;  /* 0x00001c08141a7981 */ /* 0x000f62000c1e1500 */
[----:B0-----:R-:W-:-:S02]  /*15a0*/  HFMA2 R22, R17.H0_H0, R16.H0_H0, R25.H0_H0 ;  /* 0x2000001011167231 */ /* 0x001fc40000040819 */
[----:B------:R-:W-:Y:S01]  /*15b0*/  IMAD.WIDE R16, R13, 0x2, R8 ;  /* 0x000000020d107825 */ /* 0x000fe200078e0208 */
[----:B------:R0:W5:Y:S04]  /*15c0*/  LDG.E.U16.CONSTANT R25, desc[UR8][R8.64] ;  /* 0x0000000808197981 */ /* 0x000168000c1e9500 */
[----:B------:R1:W5:Y:S01]  /*15d0*/  LDG.E.U16.CONSTANT R18, desc[UR8][R16.64] ;  /* 0x0000000810127981 */ /* 0x000362000c1e9500 */
[----:B------:R-:W-:-:S04]  /*15e0*/  IADD3 R6, P1, PT, R6, 0x20, RZ ;  /* 0x0000002006067810 */ /* 0x000fc80007f3e0ff */
[----:B------:R-:W-:Y:S02]  /*15f0*/  IADD3.X R5, PT, PT, RZ, R5, RZ, P1, !PT ;  /* 0x00000005ff057210 */ /* 0x000fe40000ffe4ff */
[----:B------:R-:W-:-:S04]  /*1600*/  ISETP.GE.U32.AND P1, PT, R6, R3, PT ;  /* 0x000000030600720c */ /* 0x000fc80003f26070 */
[----:B------:R-:W-:Y:S02]  /*1610*/  ISETP.GE.U32.AND.EX P1, PT, R5, R4, PT, P1 ;  /* 0x000000040500720c */ /* 0x000fe40003f26110 */
[----:B0-----:R-:W-:Y:S01]  /*1620*/  IADD3 R8, P2, PT, R20, 0x20, RZ ;  /* 0x0000002014087810 */ /* 0x001fe20007f5e0ff */
[----:B-1----:R-:W-:-:S03]  /*1630*/  IMAD.WIDE R16, R13, 0x2, R16 ;  /* 0x000000020d107825 */ /* 0x002fc600078e0210 */
[----:B------:R-:W-:Y:S01]  /*1640*/  IADD3.X R21, PT, PT, RZ, R21, RZ, P2, !PT ;  /* 0x00000015ff157210 */ /* 0x000fe200017fe4ff */
[----:B------:R-:W-:Y:S02]  /*1650*/  IMAD.MOV.U32 R20, RZ, RZ, R8 ;  /* 0x000000ffff147224 */ /* 0x000fe400078e0008 */
[----:B----4-:R-:W-:-:S04]  /*1660*/  HFMA2 R2, R2.H0_H0, R19.H0_H0, R22.H0_H0 ;  /* 0x2000001302027231 */ /* 0x010fc80000040816 */
[----:B--2---:R-:W-:-:S04]  /*1670*/  HFMA2 R12, R12.H0_H0, R23.H0_H0, R2.H0_H0 ;  /* 0x200000170c0c7231 */ /* 0x004fc80000040802 */
[----:B---3--:R-:W-:-:S04]  /*1680*/  HFMA2 R12, R24.H0_H0, R29.H0_H0, R12.H0_H0 ;  /* 0x2000001d180c7231 */ /* 0x008fc8000004080c */
[----:B-----5:R-:W-:-:S04]  /*1690*/  HFMA2 R9, R26.H0_H0, R25.H0_H0, R12.H0_H0 ;  /* 0x200000191a097231 */ /* 0x020fc8000004080c */
[----:B------:R-:W-:Y:S01]  /*16a0*/  HFMA2 R2, R27.H0_H0, R18.H0_H0, R9.H0_H0 ;  /* 0x200000121b027231 */ /* 0x000fe20000040809 */
[----:B------:R-:W-:Y:S06]  /*16b0*/  @!P1 BRA `(.L_x_28) ;  /* 0xfffffff800e09947 */ /* 0x000fec000383ffff */
.L_x_27:
[----:B------:R-:W-:Y:S05]  /*16c0*/  BSYNC.RECONVERGENT B1 ;  /* 0x0000000000017941 */ /* 0x000fea0003800200 */
.L_x_26:
        /* <DEDUP_REMOVED lines=8> */
[----:B------:R-:W2:Y:S01]  /*1750*/  LDG.E.U16.CONSTANT R3, desc[UR8][R16.64] ;  /* 0x0000000810037981 */ /* 0x000ea2000c1e9500 */
[----:B------:R-:W-:-:S03]  /*1760*/  IMAD.WIDE R18, R13, 0x2, R16 ;  /* 0x000000020d127825 */ /* 0x000fc600078e0210 */
[----:B------:R-:W2:Y:S04]  /*1770*/  LDG.E.U16 R26, desc[UR8][R20.64] ;  /* 0x00000008141a7981 */ /* 0x000ea8000c1e1500 */
[----:B------:R-:W3:Y:S04]  /*1780*/  LDG.E.U16 R23, desc[UR8][R20.64+0x2] ;  /* 0x0000020814177981 */ /* 0x000ee8000c1e1500 */
[----:B------:R0:W3:Y:S01]  /*1790*/  LDG.E.U16.CONSTANT R4, desc[UR8][R18.64] ;  /* 0x0000000812047981 */ /* 0x0000e2000c1e9500 */
[----:B------:R-:W-:-:S03]  /*17a0*/  IMAD.WIDE R24, R13, 0x2, R18 ;  /* 0x000000020d187825 */ /* 0x000fc600078e0212 */
[----:B------:R-:W4:Y:S04]  /*17b0*/  LDG.E.U16 R12, desc[UR8][R20.64+0x4] ;  /* 0x00000408140c7981 */ /* 0x000f28000c1e1500 */
[----:B------:R-:W5:Y:S01]  /*17c0*/  LDG.E.U16 R27, desc[UR8][R20.64+0x6] ;  /* 0x00000608141b7981 */ /* 0x000f62000c1e1500 */
[----:B0-----:R-:W-:-:S03]  /*17d0*/  IMAD.WIDE R18, R13, 0x2, R24 ;  /* 0x000000020d127825 */ /* 0x001fc600078e0218 */
[----:B------:R-:W4:Y:S01]  /*17e0*/  LDG.E.U16.CONSTANT R25, desc[UR8][R24.64] ;  /* 0x0000000818197981 */ /* 0x000f22000c1e9500 */
[----:B------:R-:W-:-:S03]  /*17f0*/  IMAD.WIDE R8, R13, 0x2, R18 ;  /* 0x000000020d087825 */ /* 0x000fc600078e0212 */
[----:B------:R-:W5:Y:S04]  /*1800*/  LDG.E.U16.CONSTANT R22, desc[UR8][R18.64] ;  /* 0x0000000812167981 */ /* 0x000f68000c1e9500 */
[----:B------:R-:W5:Y:S01]  /*1810*/  LDG.E.U16 R29, desc[UR8][R20.64+0x8] ;  /* 0x00000808141d7981 */ /* 0x000f62000c1e1500 */
[----:B------:R-:W-:-:S03]  /*1820*/  IMAD.WIDE R16, R13, 0x2, R8 ;  /* 0x000000020d107825 */ /* 0x000fc600078e0208 */
[----:B------:R2:W5:Y:S04]  /*1830*/  LDG.E.U16.CONSTANT R8, desc[UR8][R8.64] ;  /* 0x0000000808087981 */ /* 0x000568000c1e9500 */
[----:B------:R-:W5:Y:S04]  /*1840*/  LDG.E.U16 R24, desc[UR8][R20.64+0xa] ;  /* 0x00000a0814187981 */ /* 0x000f68000c1e1500 */
[----:B------:R-:W5:Y:S01]  /*1850*/  LDG.E.U16 R28, desc[UR8][R20.64+0xe] ;  /* 0x00000e08141c7981 */ /* 0x000f62000c1e1500 */
[----:B--2---:R-:W-:Y:S02]  /*1860*/  HFMA2 R9, R26.H0_H0, R3.H0_H0, R2.H0_H0 ;  /* 0x200000031a097231 */ /* 0x004fe40000040802 */
[C---:B------:R-:W-:Y:S01]  /*1870*/  IMAD.WIDE R2, R13.reuse, 0x2, R16 ;  /* 0x000000020d027825 */ /* 0x040fe200078e0210 */
[----:B------:R3:W2:Y:S03]  /*1880*/  LDG.E.U16.CONSTANT R26, desc[UR8][R16.64] ;  /* 0x00000008101a7981 */ /* 0x0006a6000c1e9500 */
[----:B------:R-:W-:-:S04]  /*1890*/  IMAD.WIDE R18, R13, 0x2, R2 ;  /* 0x000000020d127825 */ /* 0x000fc800078e0202 */
[----:B---3--:R-:W-:Y:S02]  /*18a0*/  HFMA2 R17, R23.H0_H0, R4.H0_H0, R9.H0_H0 ;  /* 0x2000000417117231 */ /* 0x008fe40000040809 */
[----:B------:R0:W3:Y:S04]  /*18b0*/  LDG.E.U16 R23, desc[UR8][R20.64+0xc] ;  /* 0x00000c0814177981 */ /* 0x0000e8000c1e1500 */
[----:B------:R-:W3:Y:S04]  /*18c0*/  LDG.E.U16.CONSTANT R4, desc[UR8][R2.64] ;  /* 0x0000000802047981 */ /* 0x000ee8000c1e9500 */
[----:B------:R-:W3:Y:S01]  /*18d0*/  LDG.E.U16.CONSTANT R9, desc[UR8][R18.64] ;  /* 0x0000000812097981 */ /* 0x000ee2000c1e9500 */
[----:B----4-:R-:W-:-:S04]  /*18e0*/  HFMA2 R12, R12.H0_H0, R25.H0_H0, R17.H0_H0 ;  /* 0x200000190c0c7231 */ /* 0x010fc80000040811 */
[----:B-----5:R-:W-:-:S04]  /*18f0*/  HFMA2 R12, R27.H0_H0, R22.H0_H0, R12.H0_H0 ;  /* 0x200000161b0c7231 */ /* 0x020fc8000004080c */
[----:B------:R-:W-:Y:S01]  /*1900*/  HFMA2 R12, R29.H0_H0, R8.H0_H0, R12.H0_H0 ;  /* 0x200000081d0c7231 */ /* 0x000fe2000004080c */
[----:B0-----:R-:W-:Y:S02]  /*1910*/  IADD3 R20, P2, PT, R20, 0x10, RZ ;  /* 0x0000001014147810 */ /* 0x001fe40007f5e0ff */
[----:B------:R-:W-:Y:S01]  /*1920*/  IADD3 R6, P1, PT, R6, 0x10, RZ ;  /* 0x0000001006067810 */ /* 0x000fe20007f3e0ff */
[----:B------:R-:W-:Y:S01]  /*1930*/  IMAD.WIDE R16, R13, 0x2, R18 ;  /* 0x000000020d107825 */ /* 0x000fe200078e0212 */
[----:B------:R-:W-:Y:S02]  /*1940*/  PLOP3.LUT P0, PT, PT, PT, PT, 0x8, 0x80 ;  /* 0x000000000080781c */ /* 0x000fe40003f0e170 */
[----:B------:R-:W-:Y:S02]  /*1950*/  IADD3.X R21, PT, PT, RZ, R21, RZ, P2, !PT ;  /* 0x00000015ff157210 */ /* 0x000fe400017fe4ff */
[----:B------:R-:W-:Y:S01]  /*1960*/  IADD3.X R5, PT, PT, RZ, R5, RZ, P1, !PT ;  /* 0x00000005ff057210 */ /* 0x000fe20000ffe4ff */
[----:B--2---:R-:W-:-:S04]  /*1970*/  HFMA2 R12, R24.H0_H0, R26.H0_H0, R12.H0_H0 ;  /* 0x2000001a180c7231 */ /* 0x004fc8000004080c */
[----:B---3--:R-:W-:-:S04]  /*1980*/  HFMA2 R4, R23.H0_H0, R4.H0_H0, R12.H0_H0 ;  /* 0x2000000417047231 */ /* 0x008fc8000004080c */
[----:B------:R-:W-:-:S07]  /*1990*/  HFMA2 R2, R28.H0_H0, R9.H0_H0, R4.H0_H0 ;  /* 0x200000091c027231 */ /* 0x000fce0000040804 */
.L_x_30:
[----:B------:R-:W-:Y:S05]  /*19a0*/  BSYNC.RECONVERGENT B1 ;  /* 0x0000000000017941 */ /* 0x000fea0003800200 */
.L_x_29:
[----:B------:R-:W-:-:S04]  /*19b0*/  ISETP.LT.U32.AND P1, PT, R6, R14, PT ;  /* 0x0000000e0600720c */ /* 0x000fc80003f21070 */
[----:B------:R-:W-:-:S13]  /*19c0*/  ISETP.LT.U32.OR.EX P0, PT, R5, R15, P0, P1 ;  /* 0x0000000f0500720c */ /* 0x000fda0000701510 */
        /* <DEDUP_REMOVED lines=8> */
[----:B------:R-:W4:Y:S04]  /*1a50*/  LDG.E.U16.CONSTANT R15, desc[UR8][R8.64] ;  /* 0x00000008080f7981 */ /* 0x000f28000c1e9500 */
[----:B------:R-:W4:Y:S04]  /*1a60*/  LDG.E.U16 R14, desc[UR8][R20.64+0x4] ;  /* 0x00000408140e7981 */ /* 0x000f28000c1e1500 */
[----:B------:R-:W5:Y:S04]  /*1a70*/  LDG.E.U16 R18, desc[UR8][R20.64+0x6] ;  /* 0x0000060814127981 */ /* 0x000f68000c1e1500 */
[----:B------:R-:W5:Y:S01]  /*1a80*/  LDG.E.U16.CONSTANT R12, desc[UR8][R12.64] ;  /* 0x000000080c0c7981 */ /* 0x000f62000c1e9500 */
[----:B--2---:R-:W-:-:S04]  /*1a90*/  HFMA2 R3, R3.H0_H0, R16.H0_H0, R2.H0_H0 ;  /* 0x2000001003037231 */ /* 0x004fc80000040802 */
[----:B---3--:R-:W-:-:S04]  /*1aa0*/  HFMA2 R3, R6.H0_H0, R4.H0_H0, R3.H0_H0 ;  /* 0x2000000406037231 */ /* 0x008fc80000040803 */
[----:B----4-:R-:W-:-:S04]  /*1ab0*/  HFMA2 R3, R14.H0_H0, R15.H0_H0, R3.H0_H0 ;  /* 0x2000000f0e037231 */ /* 0x010fc80000040803 */
[----:B-----5:R-:W-:-:S07]  /*1ac0*/  HFMA2 R2, R18.H0_H0, R12.H0_H0, R3.H0_H0 ;  /* 0x2000000c12027231 */ /* 0x020fce0000040803 */
.L_x_20:
[----:B------:R-:W-:Y:S05]  /*1ad0*/  BSYNC.RECONVERGENT B0 ;  /* 0x0000000000007941 */ /* 0x000fea0003800200 */
.L_x_19:
[----:B------:R-:W0:Y:S01]  /*1ae0*/  S2UR UR5, SR_CgaCtaId ;  /* 0x00000000000579c3 */ /* 0x000e220000008800 */
[----:B------:R-:W-:Y:S01]  /*1af0*/  UMOV UR4, 0x400 ;  /* 0x0000040000047882 */ /* 0x000fe20000000000 */
[----:B------:R-:W-:Y:S02]  /*1b00*/  SHF.L.U32 R0, R0, 0x1, RZ ;  /* 0x0000000100007819 */ /* 0x000fe400000006ff */
[----:B------:R-:W-:Y:S01]  /*1b10*/  ISETP.NE.AND P0, PT, R7, RZ, PT ;  /* 0x000000ff0700720c */ /* 0x000fe20003f05270 */
[----:B0-----:R-:W-:-:S06]  /*1b20*/  ULEA UR4, UR5, UR4, 0x18 ;  /* 0x0000000405047291 */ /* 0x001fcc000f8ec0ff */
[----:B------:R-:W-:-:S05]  /*1b30*/  LEA R3, R7, UR4, 0x4 ;  /* 0x0000000407037c11 */ /* 0x000fca000f8e20ff */
[----:B------:R-:W-:-:S05]  /*1b40*/  IMAD.IADD R3, R3, 0x1, R0 ;  /* 0x0000000103037824 */ /* 0x000fca00078e0200 */
[----:B------:R0:W-:Y:S01]  /*1b50*/  STS.U16 [R3], R2 ;  /* 0x0000000203007388 */ /* 0x0001e20000000400 */
[----:B------:R-:W-:Y:S06]  /*1b60*/  BAR.SYNC.DEFER_BLOCKING 0x0 ;  /* 0x0000000000007b1d */ /* 0x000fec0000010000 */
[----:B------:R-:W-:Y:S05]  /*1b70*/  @P0 EXIT ;  /* 0x000000000000094d */ /* 0x000fea0003800000 */
[----:B------:R1:W2:Y:S01]  /*1b80*/  LDS.U16 R6, [R0+UR4] ;  /* 0x0000000400067984 */ /* 0x0002a20008000400 */
[----:B------:R-:W3:Y:S01]  /*1b90*/  LDCU UR6, c[0x0][0x364] ;  /* 0x00006c80ff0677ac */ /* 0x000ee20008000800 */
[----:B0-----:R-:W-:Y:S01]  /*1ba0*/  IADD3 R2, PT, PT, R0, UR4, RZ ;  /* 0x0000000400027c10 */ /* 0x001fe2000fffe0ff */
[----:B---3--:R-:W-:-:S09]  /*1bb0*/  UISETP.GE.U32.AND UP0, UPT, UR6, 0x2, UPT ;  /* 0x000000020600788c */ /* 0x008fd2000bf06070 */
[----:B-1----:R-:W-:Y:S05]  /*1bc0*/  BRA.U !UP0, `(.L_x_31) ;  /* 0x0000000508847547 */ /* 0x002fea000b800000 */
[----:B------:R-:W-:Y:S01]  /*1bd0*/  UIADD3 UR5, UPT, UPT, UR6, -0x1, URZ ;  /* 0xffffffff06057890 */ /* 0x000fe2000fffe0ff */
[----:B------:R-:W-:Y:S01]  /*1be0*/  HFMA2 R3, -RZ, RZ, 0, 5.9604644775390625e-08 ;  /* 0x00000001ff037431 */ /* 0x000fe200000001ff */
[----:B------:R-:W-:Y:S02]  /*1bf0*/  UIADD3 UR6, UPT, UPT, UR6, -0x2, URZ ;  /* 0xfffffffe06067890 */ /* 0x000fe4000fffe0ff */
[----:B------:R-:W-:Y:S02]  /*1c00*/  ULOP3.LUT UR7, UR5, 0xf, URZ, 0xc0, !UPT ;  /* 0x0000000f05077892 */ /* 0x000fe4000f8ec0ff */
[----:B------:R-:W-:-:S09]  /*1c10*/  UISETP.GE.U32.AND UP0, UPT, UR6, 0xf, UPT ;  /* 0x0000000f0600788c */ /* 0x000fd2000bf06070 */
[----:B------:R-:W-:Y:S05]  /*1c20*/  BRA.U !UP0, `(.L_x_32) ;  /* 0x0000000108a87547 */ /* 0x000fea000b800000 */
[----:B------:R-:W-:Y:S01]  /*1c30*/  ULOP3.LUT UR6, UR5, 0xfffffff0, URZ, 0xc0, !UPT ;  /* 0xfffffff005067892 */ /* 0x000fe2000f8ec0ff */
[----:B------:R-:W-:Y:S02]  /*1c40*/  IADD3 R3, PT, PT, R2, 0x80, RZ ;  /* 0x0000008002037810 */ /* 0x000fe40007ffe0ff */
[----:B------:R-:W-:Y:S01]  /*1c50*/  MOV R4, RZ ;  /* 0x000000ff00047202 */ /* 0x000fe20000000f00 */
[----:B------:R-:W-:-:S12]  /*1c60*/  UIADD3 UR6, UPT, UPT, -UR6, URZ, URZ ;  /* 0x000000ff06067290 */ /* 0x000fd8000fffe1ff */
.L_x_33:
[----:B------:R-:W2:Y:S01]  /*1c70*/  LDS.U16 R7, [R3+-0x70] ;  /* 0xffff900003077984 */ /* 0x000ea20000000400 */
[----:B------:R-:W-:Y:S01]  /*1c80*/  UIADD3 UR6, UPT, UPT, UR6, 0x10, URZ ;  /* 0x0000001006067890 */ /* 0x000fe2000fffe0ff */
[----:B------:R-:W-:Y:S02]  /*1c90*/  VIADD R4, R4, 0x10 ;  /* 0x0000001004047836 */ /* 0x000fe40000000000 */
[----:B------:R-:W0:Y:S01]  /*1ca0*/  LDS.U16 R13, [R3+-0x60] ;  /* 0xffffa000030d7984 */ /* 0x000e220000000400 */
[----:B------:R-:W-:-:S03]  /*1cb0*/  UISETP.NE.AND UP0, UPT, UR6, URZ, UPT ;  /* 0x000000ff0600728c */ /* 0x000fc6000bf05270 */
[----:B------:R-:W1:Y:S04]  /*1cc0*/  LDS.U16 R17, [R3+-0x50] ;  /* 0xffffb00003117984 */ /* 0x000e680000000400 */
[----:B------:R-:W3:Y:S04]  /*1cd0*/  LDS.U16 R19, [R3+-0x40] ;  /* 0xffffc00003137984 */ /* 0x000ee80000000400 */
[----:B------:R-:W4:Y:S04]  /*1ce0*/  LDS.U16 R21, [R3+-0x30] ;  /* 0xffffd00003157984 */ /* 0x000f280000000400 */
[----:B------:R-:W5:Y:S04]  /*1cf0*/  LDS.U16 R23, [R3+-0x20] ;  /* 0xffffe00003177984 */ /* 0x000f680000000400 */
[----:B------:R-:W5:Y:S04]  /*1d00*/  LDS.U16 R25, [R3+-0x10] ;  /* 0xfffff00003197984 */ /* 0x000f680000000400 */
[----:B------:R-:W5:Y:S04]  /*1d10*/  LDS.U16 R15, [R3] ;  /* 0x00000000030f7984 */ /* 0x000f680000000400 */
[----:B------:R-:W5:Y:S04]  /*1d20*/  LDS.U16 R9, [R3+0x10] ;  /* 0x0000100003097984 */ /* 0x000f680000000400 */
[----:B------:R-:W5:Y:S01]  /*1d30*/  LDS.U16 R5, [R3+0x20] ;  /* 0x0000200003057984 */ /* 0x000f620000000400 */
[----:B--2---:R-:W-:-:S03]  /*1d40*/  HADD2 R6, R7.H0_H0, R6.H0_H0 ;  /* 0x2000000607067230 */ /* 0x004fc60000000800 */
[----:B------:R-:W-:Y:S01]  /*1d50*/  LDS.U16 R8, [R3+0x50] ;  /* 0x0000500003087984 */ /* 0x000fe20000000400 */
[----:B0-----:R-:W-:-:S03]  /*1d60*/  HADD2 R6, R13.H0_H0, R6.H0_H0 ;  /* 0x200000060d067230 */ /* 0x001fc60000000800 */
[----:B------:R-:W0:Y:S01]  /*1d70*/  LDS.U16 R7, [R3+0x30] ;  /* 0x0000300003077984 */ /* 0x000e220000000400 */
[----:B-1----:R-:W-:-:S03]  /*1d80*/  HADD2 R6, R17.H0_H0, R6.H0_H0 ;  /* 0x2000000611067230 */ /* 0x002fc60000000800 */
[----:B------:R-:W1:Y:S01]  /*1d90*/  LDS.U16 R13, [R3+0x40] ;  /* 0x00004000030d7984 */ /* 0x000e620000000400 */
[----:B---3--:R-:W-:-:S03]  /*1da0*/  HADD2 R6, R19.H0_H0, R6.H0_H0 ;  /* 0x2000000613067230 */ /* 0x008fc60000000800 */
[----:B------:R-:W2:Y:S01]  /*1db0*/  LDS.U16 R12, [R3+0x60] ;  /* 0x00006000030c7984 */ /* 0x000ea20000000400 */
[----:B----4-:R-:W-:-:S03]  /*1dc0*/  HADD2 R6, R21.H0_H0, R6.H0_H0 ;  /* 0x2000000615067230 */ /* 0x010fc60000000800 */
[----:B------:R-:W3:Y:S01]  /*1dd0*/  LDS.U16 R14, [R3+0x70] ;  /* 0x00007000030e7984 */ /* 0x000ee20000000400 */
[----:B-----5:R-:W-:-:S03]  /*1de0*/  HADD2 R6, R23.H0_H0, R6.H0_H0 ;  /* 0x2000000617067230 */ /* 0x020fc60000000800 */
[----:B------:R4:W5:Y:S01]  /*1df0*/  LDS.U16 R16, [R3+0x80] ;  /* 0x0000800003107984 */ /* 0x0009620000000400 */
[----:B------:R-:W-:-:S04]  /*1e00*/  HADD2 R6, R25.H0_H0, R6.H0_H0 ;  /* 0x2000000619067230 */ /* 0x000fc80000000800 */
[----:B------:R-:W-:Y:S01]  /*1e10*/  HADD2 R6, R15.H0_H0, R6.H0_H0 ;  /* 0x200000060f067230 */ /* 0x000fe20000000800 */
[----:B----4-:R-:W-:-:S03]  /*1e20*/  IADD3 R3, PT, PT, R3, 0x100, RZ ;  /* 0x0000010003037810 */ /* 0x010fc60007ffe0ff */
[----:B------:R-:W-:-:S04]  /*1e30*/  HADD2 R6, R9.H0_H0, R6.H0_H0 ;  /* 0x2000000609067230 */ /* 0x000fc80000000800 */
[----:B------:R-:W-:-:S04]  /*1e40*/  HADD2 R5, R5.H0_H0, R6.H0_H0 ;  /* 0x2000000605057230 */ /* 0x000fc80000000800 */
[----:B0-----:R-:W-:-:S04]  /*1e50*/  HADD2 R5, R7.H0_H0, R5.H0_H0 ;  /* 0x2000000507057230 */ /* 0x001fc80000000800 */
[----:B-1----:R-:W-:-:S04]  /*1e60*/  HADD2 R5, R13.H0_H0, R5.H0_H0 ;  /* 0x200000050d057230 */ /* 0x002fc80000000800 */
[----:B------:R-:W-:-:S04]  /*1e70*/  HADD2 R5, R8.H0_H0, R5.H0_H0 ;  /* 0x2000000508057230 */ /* 0x000fc80000000800 */
[----:B--2---:R-:W-:-:S04]  /*1e80*/  HADD2 R5, R12.H0_H0, R5.H0_H0 ;  /* 0x200000050c057230 */ /* 0x004fc80000000800 */
[----:B---3--:R-:W-:-:S04]  /*1e90*/  HADD2 R5, R14.H0_H0, R5.H0_H0 ;  /* 0x200000050e057230 */ /* 0x008fc80000000800 */
[----:B-----5:R-:W-:Y:S01]  /*1ea0*/  HADD2 R6, R16.H0_H0, R5.H0_H0 ;  /* 0x2000000510067230 */ /* 0x020fe20000000800 */
[----:B------:R-:W-:Y:S06]  /*1eb0*/  BRA.U UP0, `(.L_x_33) ;  /* 0xfffffffd006c7547 */ /* 0x000fec000b83ffff */
[----:B------:R-:W-:-:S07]  /*1ec0*/  IADD3 R3, PT, PT, R4, 0x1, RZ ;  /* 0x0000000104037810 */ /* 0x000fce0007ffe0ff */
.L_x_32:
[----:B------:R-:W-:-:S09]  /*1ed0*/  UISETP.NE.AND UP0, UPT, UR7, URZ, UPT ;  /* 0x000000ff0700728c */ /* 0x000fd2000bf05270 */
[----:B------:R-:W-:Y:S05]  /*1ee0*/  BRA.U !UP0, `(.L_x_31) ;  /* 0x0000000108bc7547 */ /* 0x000fea000b800000 */
[----:B------:R-:W-:Y:S02]  /*1ef0*/  UISETP.GE.U32.AND UP0, UPT, UR7, 0x8, UPT ;  /* 0x000000080700788c */ /* 0x000fe4000bf06070 */
[----:B------:R-:W-:-:S04]  /*1f00*/  ULOP3.LUT UR6, UR5, 0x7, URZ, 0xc0, !UPT ;  /* 0x0000000705067892 */ /* 0x000fc8000f8ec0ff */
[----:B------:R-:W-:-:S03]  /*1f10*/  UISETP.NE.AND UP1, UPT, UR6, URZ, UPT ;  /* 0x000000ff0600728c */ /* 0x000fc6000bf25270 */
[----:B------:R-:W-:Y:S08]  /*1f20*/  BRA.U !UP0, `(.L_x_34) ;  /* 0x0000000108487547 */ /* 0x000ff0000b800000 */
[C---:B------:R-:W-:Y:S02]  /*1f30*/  LEA R4, R3.reuse, R2, 0x4 ;  /* 0x0000000203047211 */ /* 0x040fe400078e20ff */
[----:B------:R-:W-:-:S03]  /*1f40*/  IADD3 R3, PT, PT, R3, 0x8, RZ ;  /* 0x0000000803037810 */ /* 0x000fc60007ffe0ff */
[----:B------:R-:W2:Y:S04]  /*1f50*/  LDS.U16 R5, [R4] ;  /* 0x0000000004057984 */ /* 0x000ea80000000400 */
[----:B------:R-:W0:Y:S04]  /*1f60*/  LDS.U16 R8, [R4+0x10] ;  /* 0x0000100004087984 */ /* 0x000e280000000400 */
[----:B------:R-:W1:Y:S04]  /*1f70*/  LDS.U16 R12, [R4+0x20] ;  /* 0x00002000040c7984 */ /* 0x000e680000000400 */
[----:B------:R-:W3:Y:S04]  /*1f80*/  LDS.U16 R14, [R4+0x30] ;  /* 0x00003000040e7984 */ /* 0x000ee80000000400 */
[----:B------:R-:W4:Y:S04]  /*1f90*/  LDS.U16 R16, [R4+0x40] ;  /* 0x0000400004107984 */ /* 0x000f280000000400 */
[----:B------:R-:W5:Y:S04]  /*1fa0*/  LDS.U16 R18, [R4+0x50] ;  /* 0x0000500004127984 */ /* 0x000f680000000400 */
[----:B------:R-:W5:Y:S04]  /*1fb0*/  LDS.U16 R20, [R4+0x60] ;  /* 0x0000600004147984 */ /* 0x000f680000000400 */
[----:B------:R-:W5:Y:S01]  /*1fc0*/  LDS.U16 R22, [R4+0x70] ;  /* 0x0000700004167984 */ /* 0x000f620000000400 */
[----:B--2---:R-:W-:-:S04]  /*1fd0*/  HADD2 R5, R5.H0_H0, R6.H0_H0 ;  /* 0x2000000605057230 */ /* 0x004fc80000000800 */
[----:B0-----:R-:W-:-:S04]  /*1fe0*/  HADD2 R5, R8.H0_H0, R5.H0_H0 ;  /* 0x2000000508057230 */ /* 0x001fc80000000800 */
[----:B-1----:R-:W-:-:S04]  /*1ff0*/  HADD2 R5, R12.H0_H0, R5.H0_H0 ;  /* 0x200000050c057230 */ /* 0x002fc80000000800 */
[----:B---3--:R-:W-:-:S04]  /*2000*/  HADD2 R5, R14.H0_H0, R5.H0_H0 ;  /* 0x200000050e057230 */ /* 0x008fc80000000800 */
[----:B----4-:R-:W-:-:S04]  /*2010*/  HADD2 R5, R16.H0_H0, R5.H0_H0 ;  /* 0x2000000510057230 */ /* 0x010fc80000000800 */
[----:B-----5:R-:W-:-:S04]  /*2020*/  HADD2 R5, R18.H0_H0, R5.H0_H0 ;  /* 0x2000000512057230 */ /* 0x020fc80000000800 */
[----:B------:R-:W-:-:S04]  /*2030*/  HADD2 R5, R20.H0_H0, R5.H0_H0 ;  /* 0x2000000514057230 */ /* 0x000fc80000000800 */
[----:B------:R-:W-:-:S07]  /*2040*/  HADD2 R6, R22.H0_H0, R5.H0_H0 ;  /* 0x2000000516067230 */ /* 0x000fce0000000800 */
.L_x_34:
[----:B------:R-:W-:Y:S05]  /*2050*/  BRA.U !UP1, `(.L_x_31) ;  /* 0x0000000109607547 */ /* 0x000fea000b800000 */
[----:B------:R-:W-:Y:S02]  /*2060*/  UISETP.GE.U32.AND UP0, UPT, UR6, 0x4, UPT ;  /* 0x000000040600788c */ /* 0x000fe4000bf06070 */
[----:B------:R-:W-:-:S04]  /*2070*/  ULOP3.LUT UR5, UR5, 0x3, URZ, 0xc0, !UPT ;  /* 0x0000000305057892 */ /* 0x000fc8000f8ec0ff */
[----:B------:R-:W-:-:S03]  /*2080*/  UISETP.NE.AND UP1, UPT, UR5, URZ, UPT ;  /* 0x000000ff0500728c */ /* 0x000fc6000bf25270 */
[----:B------:R-:W-:Y:S08]  /*2090*/  BRA.U !UP0, `(.L_x_35) ;  /* 0x0000000108287547 */ /* 0x000ff0000b800000 */
[C---:B------:R-:W-:Y:S01]  /*20a0*/  IMAD R2, R3.reuse, 0x10, R2 ;  /* 0x0000001003027824 */ /* 0x040fe200078e0202 */
[----:B------:R-:W-:-:S04]  /*20b0*/  IADD3 R3, PT, PT, R3, 0x4, RZ ;  /* 0x0000000403037810 */ /* 0x000fc80007ffe0ff */
[----:B------:R-:W2:Y:S04]  /*20c0*/  LDS.U16 R5, [R2] ;  /* 0x0000000002057984 */ /* 0x000ea80000000400 */
[----:B------:R-:W0:Y:S04]  /*20d0*/  LDS.U16 R4, [R2+0x10] ;  /* 0x0000100002047984 */ /* 0x000e280000000400 */
[----:B------:R-:W1:Y:S04]  /*20e0*/  LDS.U16 R7, [R2+0x20] ;  /* 0x0000200002077984 */ /* 0x000e680000000400 */
[----:B------:R-:W3:Y:S01]  /*20f0*/  LDS.U16 R9, [R2+0x30] ;  /* 0x0000300002097984 */ /* 0x000ee20000000400 */
[----:B--2---:R-:W-:-:S04]  /*2100*/  HADD2 R5, R5.H0_H0, R6.H0_H0 ;  /* 0x2000000605057230 */ /* 0x004fc80000000800 */
[----:B0-----:R-:W-:-:S04]  /*2110*/  HADD2 R4, R4.H0_H0, R5.H0_H0 ;  /* 0x2000000504047230 */ /* 0x001fc80000000800 */
[----:B-1----:R-:W-:-:S04]  /*2120*/  HADD2 R4, R7.H0_H0, R4.H0_H0 ;  /* 0x2000000407047230 */ /* 0x002fc80000000800 */
[----:B---3--:R-:W-:-:S07]  /*2130*/  HADD2 R6, R9.H0_H0, R4.H0_H0 ;  /* 0x2000000409067230 */ /* 0x008fce0000000800 */
.L_x_35:
[----:B------:R-:W-:Y:S05]  /*2140*/  BRA.U !UP1, `(.L_x_31) ;  /* 0x0000000109247547 */ /* 0x000fea000b800000 */
[----:B------:R-:W-:Y:S01]  /*2150*/  LEA R0, R3, R0, 0x4 ;  /* 0x0000000003007211 */ /* 0x000fe200078e20ff */
[----:B------:R-:W-:-:S03]  /*2160*/  UIADD3 UR5, UPT, UPT, -UR5, URZ, URZ ;  /* 0x000000ff05057290 */ /* 0x000fc6000fffe1ff */
[----:B------:R-:W-:-:S09]  /*2170*/  IADD3 R0, PT, PT, R0, UR4, RZ ;  /* 0x0000000400007c10 */ /* 0x000fd2000fffe0ff */
.L_x_36:
[----:B------:R0:W2:Y:S01]  /*2180*/  LDS.U16 R3, [R0] ;  /* 0x0000000000037984 */ /* 0x0000a20000000400 */
[----:B------:R-:W-:-:S04]  /*2190*/  UIADD3 UR5, UPT, UPT, UR5, 0x1, URZ ;  /* 0x0000000105057890 */ /* 0x000fc8000fffe0ff */
[----:B------:R-:W-:Y:S01]  /*21a0*/  UISETP.NE.AND UP0, UPT, UR5, URZ, UPT ;  /* 0x000000ff0500728c */ /* 0x000fe2000bf05270 */
[----:B0-----:R-:W-:Y:S01]  /*21b0*/  IADD3 R0, PT, PT, R0, 0x10, RZ ;  /* 0x0000001000007810 */ /* 0x001fe20007ffe0ff */
[----:B--2---:R-:W-:-:S07]  /*21c0*/  HADD2 R6, R3.H0_H0, R6.H0_H0 ;  /* 0x2000000603067230 */ /* 0x004fce0000000800 */
[----:B------:R-:W-:Y:S05]  /*21d0*/  BRA.U UP0, `(.L_x_36) ;  /* 0xfffffffd00e87547 */ /* 0x000fea000b83ffff */
.L_x_31:
[----:B------:R-:W0:Y:S02]  /*21e0*/  LDCU.U8 UR4, c[0x0][0x3a8] ;  /* 0x00007500ff0477ac */ /* 0x000e240008000000 */
[----:B0-----:R-:W-:-:S04]  /*21f0*/  UPRMT UR4, UR4, 0x8880, URZ ;  /* 0x0000888004047896 */ /* 0x001fc800080000ff */
[----:B------:R-:W-:-:S09]  /*2200*/  UISETP.NE.AND UP0, UPT, UR4, URZ, UPT ;  /* 0x000000ff0400728c */ /* 0x000fd2000bf05270 */
[----:B------:R-:W-:Y:S05]  /*2210*/  BRA.U UP0, `(.L_x_37) ;  /* 0x0000000100087547 */ /* 0x000fea000b800000 */
[----:B------:R-:W2:Y:S02]  /*2220*/  LDG.E.U16 R3, desc[UR8][R10.64] ;  /* 0x000000080a037981 */ /* 0x000ea4000c1e1500 */
[----:B--2---:R-:W-:-:S07]  /*2230*/  HADD2 R6, R6.H0_H0, R3.H0_H0 ;  /* 0x2000000306067230 */ /* 0x004fce0000000800 */
.L_x_37:
[----:B--2---:R-:W-:Y:S01]  /*2240*/  STG.E.U16 desc[UR8][R10.64], R6 ;  /* 0x000000060a007986 */ /* 0x004fe2000c101508 */
[----:B------:R-:W-:Y:S05]  /*2250*/  EXIT ;  /* 0x000000000000794d */ /* 0x000fea0003800000 */
.L_x_38:
        /* <DEDUP_REMOVED lines=10> */
.L_x_40:


//--------------------- .nv.shared._Z18h_gemm_wide_kerneliiiPK6__halfS1_PS_b --------------------------
	.section	.nv.shared._Z18h_gemm_wide_kerneliiiPK6__halfS1_PS_b,"aw",@nobits
	.sectionflags	@""
	.align	2
.nv.shared._Z18h_gemm_wide_kerneliiiPK6__halfS1_PS_b:
	.zero		1088


//--------------------- .nv.shared.reserved.0     --------------------------
	.section	.nv.shared.reserved.0,"aw",@nobits
	.weak		__nv_reservedSMEM_offset_0_alias
	.size		__nv_reservedSMEM_offset_0_alias, 0, 64
	.other		__nv_reservedSMEM_offset_0_alias,@"STO_CUDA_RESERVED_SHARED STV_DEFAULT"
__nv_reservedSMEM_offset_0_alias:
	.zero		0
	.zero		64


//--------------------- .nv.global                --------------------------
	.section	.nv.global,"aw",@nobits
.nv.global:
	.type		_ZN39_INTERNAL_49a0f747_9_h_gemm_cu_0245b5694cuda3std3__48in_placeE,@object
	.size		_ZN39_INTERNAL_49a0f747_9_h_gemm_cu_0245b5694cuda3std3__48in_placeE,(_ZN39_INTERNAL_49a0f747_9_h_gemm_cu_0245b5694cuda3std6ranges3__45__cpo8distanceE - _ZN39_INTERNAL_49a0f747_9_h_gemm_cu_0245b5694cuda3std3__48in_placeE)
_ZN39_INTERNAL_49a0f747_9_h_gemm_cu_0245b5694cuda3std3__48in_placeE:
	.zero		1
	.type		_ZN39_INTERNAL_49a0f747_9_h_gemm_cu_0245b5694cuda3std6ranges3__45__cpo8distanceE,@object
	.size		_ZN39_INTERNAL_49a0f747_9_h_gemm_cu_0245b5694cuda3std6ranges3__45__cpo8distanceE,(_ZN39_INTERNAL_49a0f747_9_h_gemm_cu_0245b5694cuda3std3__45__cpo6cbeginE - _ZN39_INTERNAL_49a0f747_9_h_gemm_cu_0245b5694cuda3std6ranges3__45__cpo8distanceE)
_ZN39_INTERNAL_49a0f747_9_h_gemm_cu_0245b5694cuda3std6ranges3__45__cpo8distanceE:
	.zero		1
	.type		_ZN39_INTERNAL_49a0f747_9_h_gemm_cu_0245b5694cuda3std3__45__cpo6cbeginE,@object
	.size		_ZN39_INTERNAL_49a0f747_9_h_gemm_cu_0245b5694cuda3std3__45__cpo6cbeginE,(_ZN39_INTERNAL_49a0f747_9_h_gemm_cu_0245b5694cuda3std6ranges3__45__cpo7advanceE - _ZN39_INTERNAL_49a0f747_9_h_gemm_cu_0245b5694cuda3std3__45__cpo6cbeginE)
_ZN39_INTERNAL_49a0f747_9_h_gemm_cu_0245b5694cuda3std3__45__cpo6cbeginE:
	.zero		1
	.type		_ZN39_INTERNAL_49a0f747_9_h_gemm_cu_0245b5694cuda3std6ranges3__45__cpo7advanceE,@object
	.size		_ZN39_INTERNAL_49a0f747_9_h_gemm_cu_0245b5694cuda3std6ranges3__45__cpo7advanceE,(_ZN39_INTERNAL_49a0f747_9_h_gemm_cu_0245b5694cuda3std3__45__cpo7crbeginE - _ZN39_INTERNAL_49a0f747_9_h_gemm_cu_0245b5694cuda3std6ranges3__45__cpo7advanceE)
_ZN39_INTERNAL_49a0f747_9_h_gemm_cu_0245b5694cuda3std6ranges3__45__cpo7advanceE:
	.zero		1
	.type		_ZN39_INTERNAL_49a0f747_9_h_gemm_cu_0245b5694cuda3std3__45__cpo7crbeginE,@object
	.size		_ZN39_INTERNAL_49a0f747_9_h_gemm_cu_0245b5694cuda3std3__45__cpo7crbeginE,(_ZN39_INTERNAL_49a0f747_9_h_gemm_cu_0245b5694cuda3std6ranges3__45__cpo4dataE - _ZN39_INTERNAL_49a0f747_9_h_gemm_cu_0245b5694cuda3std3__45__cpo7crbeginE)
_ZN39_INTERNAL_49a0f747_9_h_gemm_cu_0245b5694cuda3std3__45__cpo7crbeginE:
	.zero		1
	.type		_ZN39_INTERNAL_49a0f747_9_h_gemm_cu_0245b5694cuda3std6ranges3__45__cpo4dataE,@object
	.size		_ZN39_INTERNAL_49a0f747_9_h_gemm_cu_0245b5694cuda3std6ranges3__45__cpo4dataE,(_ZN39_INTERNAL_49a0f747_9_h_gemm_cu_0245b5694cuda3std6ranges3__45__cpo5beginE - _ZN39_INTERNAL_49a0f747_9_h_gemm_cu_0245b5694cuda3std6ranges3__45__cpo4dataE)
_ZN39_INTERNAL_49a0f747_9_h_gemm_cu_0245b5694cuda3std6ranges3__45__cpo4dataE:
	.zero		1
	.type		_ZN39_INTERNAL_49a0f747_9_h_gemm_cu_0245b5694cuda3std6ranges3__45__cpo5beginE,@object
	.size		_ZN39_INTERNAL_49a0f747_9_h_gemm_cu_0245b5694cuda3std6ranges3__45__cpo5beginE,(_ZN39_INTERNAL_49a0f747_9_h_gemm_cu_0245b5694cuda3std3__441_GLOBAL__N__49a0f747_9_h_gemm_cu_0245b5696ignoreE - _ZN39_INTERNAL_49a0f747_9_h_gemm_cu_0245b5694cuda3std6ranges3__45__cpo5beginE)
_ZN39_INTERNAL_49a0f747_9_h_gemm_cu_0245b5694cuda3std6ranges3__45__cpo5beginE:
	.zero		1
	.type		_ZN39_INTERNAL_49a0f747_9_h_gemm_cu_0245b5694cuda3std3__441_GLOBAL__N__49a0f747_9_h_gemm_cu_0245b5696ignoreE,@object
	.size		_ZN39_INTERNAL_49a0f747_9_h_gemm_cu_0245b5694cuda3std3__441_GLOBAL__N__49a0f747_9_h_gemm_cu_0245b5696ignoreE,(_ZN39_INTERNAL_49a0f747_9_h_gemm_cu_0245b5694cuda3std6ranges3__45__cpo4sizeE - _ZN39_INTERNAL_49a0f747_9_h_gemm_cu_0245b5694cuda3std3__441_GLOBAL__N__49a0f747_9_h_gemm_cu_0245b5696ignoreE)
_ZN39_INTERNAL_49a0f747_9_h_gemm_cu_0245b5694cuda3std3__441_GLOBAL__N__49a0f747_9_h_gemm_cu_0245b5696ignoreE:
	.zero		1
	.type		_ZN39_INTERNAL_49a0f747_9_h_gemm_cu_0245b5694cuda3std6ranges3__45__cpo4sizeE,@object
	.size		_ZN39_INTERNAL_49a0f747_9_h_gemm_cu_0245b5694cuda3std6ranges3__45__cpo4sizeE,(_ZN39_INTERNAL_49a0f747_9_h_gemm_cu_0245b5694cuda3std3__45__cpo5beginE - _ZN39_INTERNAL_49a0f747_9_h_gemm_cu_0245b5694cuda3std6ranges3__45__cpo4sizeE)
_ZN39_INTERNAL_49a0f747_9_h_gemm_cu_0245b5694cuda3std6ranges3__45__cpo4sizeE:
	.zero		1
	.type		_ZN39_INTERNAL_49a0f747_9_h_gemm_cu_0245b5694cuda3std3__45__cpo5beginE,@object
	.size		_ZN39_INTERNAL_49a0f747_9_h_gemm_cu_0245b5694cuda3std3__45__cpo5beginE,(_ZN39_INTERNAL_49a0f747_9_h_gemm_cu_0245b5694cuda3std6ranges3__45__cpo6cbeginE - _ZN39_INTERNAL_49a0f747_9_h_gemm_cu_0245b5694cuda3std3__45__cpo5beginE)
_ZN39_INTERNAL_49a0f747_9_h_gemm_cu_0245b5694cuda3std3__45__cpo5beginE:
	.zero		1
	.type		_ZN39_INTERNAL_49a0f747_9_h_gemm_cu_0245b5694cuda3std6ranges3__45__cpo6cbeginE,@object
	.size		_ZN39_INTERNAL_49a0f747_9_h_gemm_cu_0245b5694cuda3std6ranges3__45__cpo6cbeginE,(_ZN39_INTERNAL_49a0f747_9_h_gemm_cu_0245b5694cuda3std3__45__cpo6rbeginE - _ZN39_INTERNAL_49a0f747_9_h_gemm_cu_0245b5694cuda3std6ranges3__45__cpo6cbeginE)
_ZN39_INTERNAL_49a0f747_9_h_gemm_cu_0245b5694cuda3std6ranges3__45__cpo6cbeginE:
	.zero		1
	.type		_ZN39_INTERNAL_49a0f747_9_h_gemm_cu_0245b5694cuda3std3__45__cpo6rbeginE,@object
	.size		_ZN39_INTERNAL_49a0f747_9_h_gemm_cu_0245b5694cuda3std3__45__cpo6rbeginE,(_ZN39_INTERNAL_49a0f747_9_h_gemm_cu_0245b5694cuda3std6ranges3__45__cpo4nextE - _ZN39_INTERNAL_49a0f747_9_h_gemm_cu_0245b5694cuda3std3__45__cpo6rbeginE)
_ZN39_INTERNAL_49a0f747_9_h_gemm_cu_0245b5694cuda3std3__45__cpo6rbeginE:
	.zero		1
	.type		_ZN39_INTERNAL_49a0f747_9_h_gemm_cu_0245b5694cuda3std6ranges3__45__cpo4nextE,@object
	.size		_ZN39_INTERNAL_49a0f747_9_h_gemm_cu_0245b5694cuda3std6ranges3__45__cpo4nextE,(_ZN39_INTERNAL_49a0f747_9_h_gemm_cu_0245b5694cuda3std6ranges3__45__cpo4swapE - _ZN39_INTERNAL_49a0f747_9_h_gemm_cu_0245b5694cuda3std6ranges3__45__cpo4nextE)
_ZN39_INTERNAL_49a0f747_9_h_gemm_cu_0245b5694cuda3std6ranges3__45__cpo4nextE:
	.zero		1
	.type		_ZN39_INTERNAL_49a0f747_9_h_gemm_cu_0245b5694cuda3std6ranges3__45__cpo4swapE,@object
	.size		_ZN39_INTERNAL_49a0f747_9_h_gemm_cu_0245b5694cuda3std6ranges3__45__cpo4swapE,(_ZN39_INTERNAL_49a0f747_9_h_gemm_cu_0245b5694cuda3std3__420unreachable_sentinelE - _ZN39_INTERNAL_49a0f747_9_h_gemm_cu_0245b5694cuda3std6ranges3__45__cpo4swapE)
_ZN39_INTERNAL_49a0f747_9_h_gemm_cu_0245b5694cuda3std6ranges3__45__cpo4swapE:
	.zero		1
	.type		_ZN39_INTERNAL_49a0f747_9_h_gemm_cu_0245b5694cuda3std3__420unreachable_sentinelE,@object
	.size		_ZN39_INTERNAL_49a0f747_9_h_gemm_cu_0245b5694cuda3std3__420unreachable_sentinelE,(_ZN39_INTERNAL_49a0f747_9_h_gemm_cu_0245b5696thrust24THRUST_300001_SM_1000_NS6system6detail10sequential3seqE - _ZN39_INTERNAL_49a0f747_9_h_gemm_cu_0245b5694cuda3std3__420unreachable_sentinelE)
_ZN39_INTERNAL_49a0f747_9_h_gemm_cu_0245b5694cuda3std3__420unreachable_sentinelE:
	.zero		1
	.type		_ZN39_INTERNAL_49a0f747_9_h_gemm_cu_0245b5696thrust24THRUST_300001_SM_1000_NS6system6detail10sequential3seqE,@object
	.size		_ZN39_INTERNAL_49a0f747_9_h_gemm_cu_0245b5696thrust24THRUST_300001_SM_1000_NS6system6detail10sequential3seqE,(_ZN39_INTERNAL_49a0f747_9_h_gemm_cu_0245b5694cuda3std3__45__cpo4cendE - _ZN39_INTERNAL_49a0f747_9_h_gemm_cu_0245b5696thrust24THRUST_300001_SM_1000_NS6system6detail10sequential3seqE)
_ZN39_INTERNAL_49a0f747_9_h_gemm_cu_0245b5696thrust24THRUST_300001_SM_1000_NS6system6detail10sequential3seqE:
	.zero		1
	.type		_ZN39_INTERNAL_49a0f747_9_h_gemm_cu_0245b5694cuda3std3__45__cpo4cendE,@object
	.size		_ZN39_INTERNAL_49a0f747_9_h_gemm_cu_0245b5694cuda3std3__45__cpo4cendE,(_ZN39_INTERNAL_49a0f747_9_h_gemm_cu_0245b5694cuda3std6ranges3__45__cpo9iter_swapE - _ZN39_INTERNAL_49a0f747_9_h_gemm_cu_0245b5694cuda3std3__45__cpo4cendE)
_ZN39_INTERNAL_49a0f747_9_h_gemm_cu_0245b5694cuda3std3__45__cpo4cendE:
	.zero		1
	.type		_ZN39_INTERNAL_49a0f747_9_h_gemm_cu_0245b5694cuda3std6ranges3__45__cpo9iter_swapE,@object
	.size		_ZN39_INTERNAL_49a0f747_9_h_gemm_cu_0245b5694cuda3std6ranges3__45__cpo9iter_swapE,(_ZN39_INTERNAL_49a0f747_9_h_gemm_cu_0245b5694cuda3std3__45__cpo5crendE - _ZN39_INTERNAL_49a0f747_9_h_gemm_cu_0245b5694cuda3std6ranges3__45__cpo9iter_swapE)
_ZN39_INTERNAL_49a0f747_9_h_gemm_cu_0245b5694cuda3std6ranges3__45__cpo9iter_swapE:
	.zero		1
	.type		_ZN39_INTERNAL_49a0f747_9_h_gemm_cu_0245b5694cuda3std3__45__cpo5crendE,@object
	.size		_ZN39_INTERNAL_49a0f747_9_h_gemm_cu_0245b5694cuda3std3__45__cpo5crendE,(_ZN39_INTERNAL_49a0f747_9_h_gemm_cu_0245b5694cuda3std6ranges3__45__cpo5cdataE - _ZN39_INTERNAL_49a0f747_9_h_gemm_cu_0245b5694cuda3std3__45__cpo5crendE)
_ZN39_INTERNAL_49a0f747_9_h_gemm_cu_0245b5694cuda3std3__45__cpo5crendE:
	.zero		1
	.type		_ZN39_INTERNAL_49a0f747_9_h_gemm_cu_0245b5694cuda3std6ranges3__45__cpo5cdataE,@object
	.size		_ZN39_INTERNAL_49a0f747_9_h_gemm_cu_0245b5694cuda3std6ranges3__45__cpo5cdataE,(_ZN39_INTERNAL_49a0f747_9_h_gemm_cu_0245b5694cuda3std6ranges3__45__cpo3endE - _ZN39_INTERNAL_49a0f747_9_h_gemm_cu_0245b5694cuda3std6ranges3__45__cpo5cdataE)
_ZN39_INTERNAL_49a0f747_9_h_gemm_cu_0245b5694cuda3std6ranges3__45__cpo5cdataE:
	.zero		1
	.type		_ZN39_INTERNAL_49a0f747_9_h_gemm_cu_0245b5694cuda3std6ranges3__45__cpo3endE,@object
	.size		_ZN39_INTERNAL_49a0f747_9_h_gemm_cu_0245b5694cuda3std6ranges3__45__cpo3endE,(_ZN39_INTERNAL_49a0f747_9_h_gemm_cu_0245b5694cuda3std3__419piecewise_constructE - _ZN39_INTERNAL_49a0f747_9_h_gemm_cu_0245b5694cuda3std6ranges3__45__cpo3endE)
_ZN39_INTERNAL_49a0f747_9_h_gemm_cu_0245b5694cuda3std6ranges3__45__cpo3endE:
	.zero		1
	.type		_ZN39_INTERNAL_49a0f747_9_h_gemm_cu_0245b5694cuda3std3__419piecewise_constructE,@object
	.size		_ZN39_INTERNAL_49a0f747_9_h_gemm_cu_0245b5694cuda3std3__419piecewise_constructE,(_ZN39_INTERNAL_49a0f747_9_h_gemm_cu_0245b5694cuda3std6ranges3__45__cpo5ssizeE - _ZN39_INTERNAL_49a0f747_9_h_gemm_cu_0245b5694cuda3std3__419piecewise_constructE)
_ZN39_INTERNAL_49a0f747_9_h_gemm_cu_0245b5694cuda3std3__419piecewise_constructE:
	.zero		1
	.type		_ZN39_INTERNAL_49a0f747_9_h_gemm_cu_0245b5694cuda3std6ranges3__45__cpo5ssizeE,@object
	.size		_ZN39_INTERNAL_49a0f747_9_h_gemm_cu_0245b5694cuda3std6ranges3__45__cpo5ssizeE,(_ZN39_INTERNAL_49a0f747_9_h_gemm_cu_0245b5694cuda3std3__45__cpo3endE - _ZN39_INTERNAL_49a0f747_9_h_gemm_cu_0245b5694cuda3std6ranges3__45__cpo5ssizeE)
_ZN39_INTERNAL_49a0f747_9_h_gemm_cu_0245b5694cuda3std6ranges3__45__cpo5ssizeE:
	.zero		1
	.type		_ZN39_INTERNAL_49a0f747_9_h_gemm_cu_0245b5694cuda3std3__45__cpo3endE,@object
	.size		_ZN39_INTERNAL_49a0f747_9_h_gemm_cu_0245b5694cuda3std3__45__cpo3endE,(_ZN39_INTERNAL_49a0f747_9_h_gemm_cu_0245b5694cuda3std6ranges3__45__cpo4cendE - _ZN39_INTERNAL_49a0f747_9_h_gemm_cu_0245b5694cuda3std3__45__cpo3endE)
_ZN39_INTERNAL_49a0f747_9_h_gemm_cu_0245b5694cuda3std3__45__cpo3endE:
	.zero		1
	.type		_ZN39_INTERNAL_49a0f747_9_h_gemm_cu_0245b5694cuda3std6ranges3__45__cpo4cendE,@object
	.size		_ZN39_INTERNAL_49a0f747_9_h_gemm_cu_0245b5694cuda3std6ranges3__45__cpo4cendE,(_ZN39_INTERNAL_49a0f747_9_h_gemm_cu_0245b5694cuda3std3__45__cpo4rendE - _ZN39_INTERNAL_49a0f747_9_h_gemm_cu_0245b5694cuda3std6ranges3__45__cpo4cendE)
_ZN39_INTERNAL_49a0f747_9_h_gemm_cu_0245b5694cuda3std6ranges3__45__cpo4cendE:
	.zero		1
	.type		_ZN39_INTERNAL_49a0f747_9_h_gemm_cu_0245b5694cuda3std3__45__cpo4rendE,@object
	.size		_ZN39_INTERNAL_49a0f747_9_h_gemm_cu_0245b5694cuda3std3__45__cpo4rendE,(_ZN39_INTERNAL_49a0f747_9_h_gemm_cu_0245b5694cuda3std6ranges3__45__cpo4prevE - _ZN39_INTERNAL_49a0f747_9_h_gemm_cu_0245b5694cuda3std3__45__cpo4rendE)
_ZN39_INTERNAL_49a0f747_9_h_gemm_cu_0245b5694cuda3std3__45__cpo4rendE:
	.zero		1
	.type		_ZN39_INTERNAL_49a0f747_9_h_gemm_cu_0245b5694cuda3std6ranges3__45__cpo4prevE,@object
	.size		_ZN39_INTERNAL_49a0f747_9_h_gemm_cu_0245b5694cuda3std6ranges3__45__cpo4prevE,(_ZN39_INTERNAL_49a0f747_9_h_gemm_cu_0245b5694cuda3std6ranges3__45__cpo9iter_moveE - _ZN39_INTERNAL_49a0f747_9_h_gemm_cu_0245b5694cuda3std6ranges3__45__cpo4prevE)
_ZN39_INTERNAL_49a0f747_9_h_gemm_cu_0245b5694cuda3std6ranges3__45__cpo4prevE:
	.zero		1
	.type		_ZN39_INTERNAL_49a0f747_9_h_gemm_cu_0245b5694cuda3std6ranges3__45__cpo9iter_moveE,@object
	.size		_ZN39_INTERNAL_49a0f747_9_h_gemm_cu_0245b5694cuda3std6ranges3__45__cpo9iter_moveE,(.L_13 - _ZN39_INTERNAL_49a0f747_9_h_gemm_cu_0245b5694cuda3std6ranges3__45__cpo9iter_moveE)
_ZN39_INTERNAL_49a0f747_9_h_gemm_cu_0245b5694cuda3std6ranges3__45__cpo9iter_moveE:
	.zero		1
.L_13:


//--------------------- .nv.shared._Z18h_gemm_tall_kerneliiiPK6__halfS1_PS_b --------------------------
	.section	.nv.shared._Z18h_gemm_tall_kerneliiiPK6__halfS1_PS_b,"aw",@nobits
	.sectionflags	@""
	.align	2
.nv.shared._Z18h_gemm_tall_kerneliiiPK6__halfS1_PS_b:
	.zero		3072


//--------------------- .nv.constant0._Z18h_gemm_wide_kerneliiiPK6__halfS1_PS_b --------------------------
	.section	.nv.constant0._Z18h_gemm_wide_kerneliiiPK6__halfS1_PS_b,"a",@progbits
	.sectionflags	@""
	.align	4
.nv.constant0._Z18h_gemm_wide_kerneliiiPK6__halfS1_PS_b:
	.zero		937


//--------------------- .nv.constant0._Z18h_gemm_tall_kerneliiiPK6__halfS1_PS_b --------------------------
	.section	.nv.constant0._Z18h_gemm_tall_kerneliiiPK6__halfS1_PS_b,"a",@progbits
	.sectionflags	@""
	.align	4
.nv.constant0._Z18h_gemm_tall_kerneliiiPK6__halfS1_PS_b:
	.zero		937


//--------------------- SYMBOLS --------------------------

	.type		.nv.reservedSmem.offset0,@object
	.size		.nv.reservedSmem.offset0,0x4
	.type		.nv.reservedSmem.cap,@object
	.size		.nv.reservedSmem.cap,0x4
